//
// Generated by NVIDIA NVVM Compiler
//
// Compiler Build ID: CL-36424714
// Cuda compilation tools, release 13.0, V13.0.88
// Based on NVVM 20.0.0
//

.version 9.0
.target sm_100
.address_size 64

	// .globl	_Z16reduceNeighboredPiS_j

.visible .entry _Z16reduceNeighboredPiS_j(
	.param .u64 .ptr .align 1 _Z16reduceNeighboredPiS_j_param_0,
	.param .u64 .ptr .align 1 _Z16reduceNeighboredPiS_j_param_1,
	.param .u32 _Z16reduceNeighboredPiS_j_param_2
)
{
	.reg .pred 	%p<6>;
	.reg .b32 	%r<17>;
	.reg .b64 	%rd<13>;

	ld.param.u64 	%rd4, [_Z16reduceNeighboredPiS_j_param_0];
	ld.param.u64 	%rd3, [_Z16reduceNeighboredPiS_j_param_1];
	ld.param.u32 	%r6, [_Z16reduceNeighboredPiS_j_param_2];
	cvta.to.global.u64 	%rd5, %rd4;
	mov.u32 	%r1, %tid.x;
	mov.u32 	%r2, %ntid.x;
	mov.u32 	%r3, %ctaid.x;
	mul.lo.s32 	%r7, %r2, %r3;
	add.s32 	%r8, %r7, %r1;
	mul.wide.u32 	%rd6, %r7, 4;
	add.s64 	%rd1, %rd5, %rd6;
	setp.ge.u32 	%p1, %r8, %r6;
	@%p1 bra 	$L__BB0_8;
	setp.lt.u32 	%p2, %r2, 2;
	@%p2 bra 	$L__BB0_6;
	mul.wide.u32 	%rd7, %r1, 4;
	add.s64 	%rd2, %rd1, %rd7;
	mov.b32 	%r16, 1;
$L__BB0_3:
	shl.b32 	%r5, %r16, 1;
	add.s32 	%r10, %r5, -1;
	and.b32  	%r11, %r10, %r1;
	setp.ne.s32 	%p3, %r11, 0;
	@%p3 bra 	$L__BB0_5;
	mul.wide.s32 	%rd8, %r16, 4;
	add.s64 	%rd9, %rd2, %rd8;
	ld.global.u32 	%r12, [%rd9];
	ld.global.u32 	%r13, [%rd2];
	add.s32 	%r14, %r13, %r12;
	st.global.u32 	[%rd2], %r14;
$L__BB0_5:
	bar.sync 	0;
	setp.lt.u32 	%p4, %r5, %r2;
	mov.u32 	%r16, %r5;
	@%p4 bra 	$L__BB0_3;
$L__BB0_6:
	setp.ne.s32 	%p5, %r1, 0;
	@%p5 bra 	$L__BB0_8;
	ld.global.u32 	%r15, [%rd1];
	cvta.to.global.u64 	%rd10, %rd3;
	mul.wide.u32 	%rd11, %r3, 4;
	add.s64 	%rd12, %rd10, %rd11;
	st.global.u32 	[%rd12], %r15;
$L__BB0_8:
	ret;

}
	// .globl	_Z20reduceNeighboredLessPiS_j
.visible .entry _Z20reduceNeighboredLessPiS_j(
	.param .u64 .ptr .align 1 _Z20reduceNeighboredLessPiS_j_param_0,
	.param .u64 .ptr .align 1 _Z20reduceNeighboredLessPiS_j_param_1,
	.param .u32 _Z20reduceNeighboredLessPiS_j_param_2
)
{
	.reg .pred 	%p<6>;
	.reg .b32 	%r<17>;
	.reg .b64 	%rd<13>;

	ld.param.u64 	%rd3, [_Z20reduceNeighboredLessPiS_j_param_0];
	ld.param.u64 	%rd2, [_Z20reduceNeighboredLessPiS_j_param_1];
	ld.param.u32 	%r7, [_Z20reduceNeighboredLessPiS_j_param_2];
	cvta.to.global.u64 	%rd4, %rd3;
	mov.u32 	%r1, %tid.x;
	mov.u32 	%r2, %ntid.x;
	mov.u32 	%r3, %ctaid.x;
	mul.lo.s32 	%r8, %r2, %r3;
	add.s32 	%r9, %r8, %r1;
	mul.wide.u32 	%rd5, %r8, 4;
	add.s64 	%rd1, %rd4, %rd5;
	setp.ge.u32 	%p1, %r9, %r7;
	@%p1 bra 	$L__BB1_8;
	setp.lt.u32 	%p2, %r2, 2;
	@%p2 bra 	$L__BB1_6;
	mov.b32 	%r16, 1;
$L__BB1_3:
	shl.b32 	%r5, %r16, 1;
	mul.lo.s32 	%r6, %r5, %r1;
	setp.ge.u32 	%p3, %r6, %r2;
	@%p3 bra 	$L__BB1_5;
	add.s32 	%r11, %r6, %r16;
	mul.wide.u32 	%rd6, %r11, 4;
	add.s64 	%rd7, %rd1, %rd6;
	ld.global.u32 	%r12, [%rd7];
	mul.wide.u32 	%rd8, %r6, 4;
	add.s64 	%rd9, %rd1, %rd8;
	ld.global.u32 	%r13, [%rd9];
	add.s32 	%r14, %r13, %r12;
	st.global.u32 	[%rd9], %r14;
$L__BB1_5:
	bar.sync 	0;
	setp.lt.u32 	%p4, %r5, %r2;
	mov.u32 	%r16, %r5;
	@%p4 bra 	$L__BB1_3;
$L__BB1_6:
	setp.ne.s32 	%p5, %r1, 0;
	@%p5 bra 	$L__BB1_8;
	ld.global.u32 	%r15, [%rd1];
	cvta.to.global.u64 	%rd10, %rd2;
	mul.wide.u32 	%rd11, %r3, 4;
	add.s64 	%rd12, %rd10, %rd11;
	st.global.u32 	[%rd12], %r15;
$L__BB1_8:
	ret;

}
	// .globl	_Z17reduceInterleavedPiS_j
.visible .entry _Z17reduceInterleavedPiS_j(
	.param .u64 .ptr .align 1 _Z17reduceInterleavedPiS_j_param_0,
	.param .u64 .ptr .align 1 _Z17reduceInterleavedPiS_j_param_1,
	.param .u32 _Z17reduceInterleavedPiS_j_param_2
)
{
	.reg .pred 	%p<6>;
	.reg .b32 	%r<14>;
	.reg .b64 	%rd<13>;

	ld.param.u64 	%rd4, [_Z17reduceInterleavedPiS_j_param_0];
	ld.param.u64 	%rd3, [_Z17reduceInterleavedPiS_j_param_1];
	ld.param.u32 	%r6, [_Z17reduceInterleavedPiS_j_param_2];
	cvta.to.global.u64 	%rd5, %rd4;
	mov.u32 	%r1, %tid.x;
	mov.u32 	%r13, %ntid.x;
	mov.u32 	%r3, %ctaid.x;
	mul.lo.s32 	%r7, %r13, %r3;
	add.s32 	%r8, %r7, %r1;
	mul.wide.u32 	%rd6, %r7, 4;
	add.s64 	%rd1, %rd5, %rd6;
	setp.ge.u32 	%p1, %r8, %r6;
	@%p1 bra 	$L__BB2_8;
	setp.lt.u32 	%p2, %r13, 2;
	@%p2 bra 	$L__BB2_6;
	mul.wide.u32 	%rd7, %r1, 4;
	add.s64 	%rd2, %rd1, %rd7;
$L__BB2_3:
	shr.u32 	%r5, %r13, 1;
	setp.ge.u32 	%p3, %r1, %r5;
	@%p3 bra 	$L__BB2_5;
	mul.wide.u32 	%rd8, %r5, 4;
	add.s64 	%rd9, %rd2, %rd8;
	ld.global.u32 	%r9, [%rd9];
	ld.global.u32 	%r10, [%rd2];
	add.s32 	%r11, %r10, %r9;
	st.global.u32 	[%rd2], %r11;
$L__BB2_5:
	bar.sync 	0;
	setp.gt.u32 	%p4, %r13, 3;
	mov.u32 	%r13, %r5;
	@%p4 bra 	$L__BB2_3;
$L__BB2_6:
	setp.ne.s32 	%p5, %r1, 0;
	@%p5 bra 	$L__BB2_8;
	ld.global.u32 	%r12, [%rd1];
	cvta.to.global.u64 	%rd10, %rd3;
	mul.wide.u32 	%rd11, %r3, 4;
	add.s64 	%rd12, %rd10, %rd11;
	st.global.u32 	[%rd12], %r12;
$L__BB2_8:
	ret;

}
	// .globl	_Z16reduceUnrolling2PiS_j
.visible .entry _Z16reduceUnrolling2PiS_j(
	.param .u64 .ptr .align 1 _Z16reduceUnrolling2PiS_j_param_0,
	.param .u64 .ptr .align 1 _Z16reduceUnrolling2PiS_j_param_1,
	.param .u32 _Z16reduceUnrolling2PiS_j_param_2
)
{
	.reg .pred 	%p<6>;
	.reg .b32 	%r<19>;
	.reg .b64 	%rd<18>;

	ld.param.u64 	%rd6, [_Z16reduceUnrolling2PiS_j_param_0];
	ld.param.u64 	%rd5, [_Z16reduceUnrolling2PiS_j_param_1];
	ld.param.u32 	%r8, [_Z16reduceUnrolling2PiS_j_param_2];
	cvta.to.global.u64 	%rd1, %rd6;
	mov.u32 	%r1, %tid.x;
	mov.u32 	%r18, %ntid.x;
	mov.u32 	%r3, %ctaid.x;
	mul.lo.s32 	%r9, %r3, %r18;
	shl.b32 	%r10, %r9, 1;
	add.s32 	%r4, %r10, %r1;
	cvt.u64.u32 	%rd2, %r10;
	add.s32 	%r5, %r4, %r18;
	setp.ge.u32 	%p1, %r5, %r8;
	@%p1 bra 	$L__BB3_2;
	mul.wide.u32 	%rd7, %r5, 4;
	add.s64 	%rd8, %rd1, %rd7;
	ld.global.u32 	%r11, [%rd8];
	mul.wide.u32 	%rd9, %r4, 4;
	add.s64 	%rd10, %rd1, %rd9;
	ld.global.u32 	%r12, [%rd10];
	add.s32 	%r13, %r12, %r11;
	st.global.u32 	[%rd10], %r13;
$L__BB3_2:
	shl.b64 	%rd11, %rd2, 2;
	add.s64 	%rd3, %rd1, %rd11;
	bar.sync 	0;
	setp.lt.u32 	%p2, %r18, 2;
	@%p2 bra 	$L__BB3_7;
	mul.wide.u32 	%rd12, %r1, 4;
	add.s64 	%rd4, %rd3, %rd12;
$L__BB3_4:
	shr.u32 	%r7, %r18, 1;
	setp.ge.u32 	%p3, %r1, %r7;
	@%p3 bra 	$L__BB3_6;
	mul.wide.u32 	%rd13, %r7, 4;
	add.s64 	%rd14, %rd4, %rd13;
	ld.global.u32 	%r14, [%rd14];
	ld.global.u32 	%r15, [%rd4];
	add.s32 	%r16, %r15, %r14;
	st.global.u32 	[%rd4], %r16;
$L__BB3_6:
	bar.sync 	0;
	setp.gt.u32 	%p4, %r18, 3;
	mov.u32 	%r18, %r7;
	@%p4 bra 	$L__BB3_4;
$L__BB3_7:
	setp.ne.s32 	%p5, %r1, 0;
	@%p5 bra 	$L__BB3_9;
	ld.global.u32 	%r17, [%rd3];
	cvta.to.global.u64 	%rd15, %rd5;
	mul.wide.u32 	%rd16, %r3, 4;
	add.s64 	%rd17, %rd15, %rd16;
	st.global.u32 	[%rd17], %r17;
$L__BB3_9:
	ret;

}
	// .globl	_Z16reduceUnrolling4PiS_j
.visible .entry _Z16reduceUnrolling4PiS_j(
	.param .u64 .ptr .align 1 _Z16reduceUnrolling4PiS_j_param_0,
	.param .u64 .ptr .align 1 _Z16reduceUnrolling4PiS_j_param_1,
	.param .u32 _Z16reduceUnrolling4PiS_j_param_2
)
{
	.reg .pred 	%p<6>;
	.reg .b32 	%r<26>;
	.reg .b64 	%rd<22>;

	ld.param.u64 	%rd6, [_Z16reduceUnrolling4PiS_j_param_0];
	ld.param.u64 	%rd5, [_Z16reduceUnrolling4PiS_j_param_1];
	ld.param.u32 	%r8, [_Z16reduceUnrolling4PiS_j_param_2];
	cvta.to.global.u64 	%rd1, %rd6;
	mov.u32 	%r1, %tid.x;
	mov.u32 	%r25, %ntid.x;
	mov.u32 	%r3, %ctaid.x;
	mul.lo.s32 	%r9, %r3, %r25;
	shl.b32 	%r10, %r9, 2;
	add.s32 	%r4, %r10, %r1;
	cvt.u64.u32 	%rd2, %r10;
	mad.lo.s32 	%r5, %r25, 3, %r4;
	setp.ge.u32 	%p1, %r5, %r8;
	@%p1 bra 	$L__BB4_2;
	shl.b32 	%r11, %r25, 1;
	sub.s32 	%r12, %r5, %r11;
	mul.wide.u32 	%rd7, %r12, 4;
	add.s64 	%rd8, %rd1, %rd7;
	ld.global.u32 	%r13, [%rd8];
	add.s32 	%r14, %r12, %r25;
	mul.wide.u32 	%rd9, %r14, 4;
	add.s64 	%rd10, %rd1, %rd9;
	ld.global.u32 	%r15, [%rd10];
	add.s32 	%r16, %r15, %r13;
	mul.wide.u32 	%rd11, %r5, 4;
	add.s64 	%rd12, %rd1, %rd11;
	ld.global.u32 	%r17, [%rd12];
	add.s32 	%r18, %r16, %r17;
	mul.wide.u32 	%rd13, %r4, 4;
	add.s64 	%rd14, %rd1, %rd13;
	ld.global.u32 	%r19, [%rd14];
	add.s32 	%r20, %r18, %r19;
	st.global.u32 	[%rd14], %r20;
$L__BB4_2:
	shl.b64 	%rd15, %rd2, 2;
	add.s64 	%rd3, %rd1, %rd15;
	bar.sync 	0;
	setp.lt.u32 	%p2, %r25, 2;
	@%p2 bra 	$L__BB4_7;
	mul.wide.u32 	%rd16, %r1, 4;
	add.s64 	%rd4, %rd3, %rd16;
$L__BB4_4:
	shr.u32 	%r7, %r25, 1;
	setp.ge.u32 	%p3, %r1, %r7;
	@%p3 bra 	$L__BB4_6;
	mul.wide.u32 	%rd17, %r7, 4;
	add.s64 	%rd18, %rd4, %rd17;
	ld.global.u32 	%r21, [%rd18];
	ld.global.u32 	%r22, [%rd4];
	add.s32 	%r23, %r22, %r21;
	st.global.u32 	[%rd4], %r23;
$L__BB4_6:
	bar.sync 	0;
	setp.gt.u32 	%p4, %r25, 3;
	mov.u32 	%r25, %r7;
	@%p4 bra 	$L__BB4_4;
$L__BB4_7:
	setp.ne.s32 	%p5, %r1, 0;
	@%p5 bra 	$L__BB4_9;
	ld.global.u32 	%r24, [%rd3];
	cvta.to.global.u64 	%rd19, %rd5;
	mul.wide.u32 	%rd20, %r3, 4;
	add.s64 	%rd21, %rd19, %rd20;
	st.global.u32 	[%rd21], %r24;
$L__BB4_9:
	ret;

}
	// .globl	_Z16reduceUnrolling8PiS_j
.visible .entry _Z16reduceUnrolling8PiS_j(
	.param .u64 .ptr .align 1 _Z16reduceUnrolling8PiS_j_param_0,
	.param .u64 .ptr .align 1 _Z16reduceUnrolling8PiS_j_param_1,
	.param .u32 _Z16reduceUnrolling8PiS_j_param_2
)
{
	.reg .pred 	%p<6>;
	.reg .b32 	%r<37>;
	.reg .b64 	%rd<30>;

	ld.param.u64 	%rd6, [_Z16reduceUnrolling8PiS_j_param_0];
	ld.param.u64 	%rd5, [_Z16reduceUnrolling8PiS_j_param_1];
	ld.param.u32 	%r8, [_Z16reduceUnrolling8PiS_j_param_2];
	cvta.to.global.u64 	%rd1, %rd6;
	mov.u32 	%r1, %tid.x;
	mov.u32 	%r36, %ntid.x;
	mov.u32 	%r3, %ctaid.x;
	mul.lo.s32 	%r9, %r3, %r36;
	shl.b32 	%r10, %r9, 3;
	add.s32 	%r4, %r10, %r1;
	cvt.u64.u32 	%rd2, %r10;
	mad.lo.s32 	%r5, %r36, 7, %r4;
	setp.ge.u32 	%p1, %r5, %r8;
	@%p1 bra 	$L__BB5_2;
	mad.lo.s32 	%r11, %r36, -6, %r5;
	mul.wide.u32 	%rd7, %r11, 4;
	add.s64 	%rd8, %rd1, %rd7;
	ld.global.u32 	%r12, [%rd8];
	add.s32 	%r13, %r11, %r36;
	mul.wide.u32 	%rd9, %r13, 4;
	add.s64 	%rd10, %rd1, %rd9;
	ld.global.u32 	%r14, [%rd10];
	add.s32 	%r15, %r14, %r12;
	add.s32 	%r16, %r13, %r36;
	mul.wide.u32 	%rd11, %r16, 4;
	add.s64 	%rd12, %rd1, %rd11;
	ld.global.u32 	%r17, [%rd12];
	add.s32 	%r18, %r15, %r17;
	add.s32 	%r19, %r16, %r36;
	mul.wide.u32 	%rd13, %r19, 4;
	add.s64 	%rd14, %rd1, %rd13;
	ld.global.u32 	%r20, [%rd14];
	add.s32 	%r21, %r18, %r20;
	add.s32 	%r22, %r19, %r36;
	mul.wide.u32 	%rd15, %r22, 4;
	add.s64 	%rd16, %rd1, %rd15;
	ld.global.u32 	%r23, [%rd16];
	add.s32 	%r24, %r21, %r23;
	add.s32 	%r25, %r22, %r36;
	mul.wide.u32 	%rd17, %r25, 4;
	add.s64 	%rd18, %rd1, %rd17;
	ld.global.u32 	%r26, [%rd18];
	add.s32 	%r27, %r24, %r26;
	mul.wide.u32 	%rd19, %r5, 4;
	add.s64 	%rd20, %rd1, %rd19;
	ld.global.u32 	%r28, [%rd20];
	add.s32 	%r29, %r27, %r28;
	mul.wide.u32 	%rd21, %r4, 4;
	add.s64 	%rd22, %rd1, %rd21;
	ld.global.u32 	%r30, [%rd22];
	add.s32 	%r31, %r29, %r30;
	st.global.u32 	[%rd22], %r31;
$L__BB5_2:
	shl.b64 	%rd23, %rd2, 2;
	add.s64 	%rd3, %rd1, %rd23;
	bar.sync 	0;
	setp.lt.u32 	%p2, %r36, 2;
	@%p2 bra 	$L__BB5_7;
	mul.wide.u32 	%rd24, %r1, 4;
	add.s64 	%rd4, %rd3, %rd24;
$L__BB5_4:
	shr.u32 	%r7, %r36, 1;
	setp.ge.u32 	%p3, %r1, %r7;
	@%p3 bra 	$L__BB5_6;
	mul.wide.u32 	%rd25, %r7, 4;
	add.s64 	%rd26, %rd4, %rd25;
	ld.global.u32 	%r32, [%rd26];
	ld.global.u32 	%r33, [%rd4];
	add.s32 	%r34, %r33, %r32;
	st.global.u32 	[%rd4], %r34;
$L__BB5_6:
	bar.sync 	0;
	setp.gt.u32 	%p4, %r36, 3;
	mov.u32 	%r36, %r7;
	@%p4 bra 	$L__BB5_4;
$L__BB5_7:
	setp.ne.s32 	%p5, %r1, 0;
	@%p5 bra 	$L__BB5_9;
	ld.global.u32 	%r35, [%rd3];
	cvta.to.global.u64 	%rd27, %rd5;
	mul.wide.u32 	%rd28, %r3, 4;
	add.s64 	%rd29, %rd27, %rd28;
	st.global.u32 	[%rd29], %r35;
$L__BB5_9:
	ret;

}
	// .globl	_Z21reduceUnrollingWarps8PiS_j
.visible .entry _Z21reduceUnrollingWarps8PiS_j(
	.param .u64 .ptr .align 1 _Z21reduceUnrollingWarps8PiS_j_param_0,
	.param .u64 .ptr .align 1 _Z21reduceUnrollingWarps8PiS_j_param_1,
	.param .u32 _Z21reduceUnrollingWarps8PiS_j_param_2
)
{
	.reg .pred 	%p<7>;
	.reg .b32 	%r<55>;
	.reg .b64 	%rd<30>;

	ld.param.u64 	%rd6, [_Z21reduceUnrollingWarps8PiS_j_param_0];
	ld.param.u64 	%rd5, [_Z21reduceUnrollingWarps8PiS_j_param_1];
	ld.param.u32 	%r8, [_Z21reduceUnrollingWarps8PiS_j_param_2];
	cvta.to.global.u64 	%rd1, %rd6;
	mov.u32 	%r1, %tid.x;
	mov.u32 	%r54, %ntid.x;
	mov.u32 	%r3, %ctaid.x;
	mul.lo.s32 	%r9, %r3, %r54;
	shl.b32 	%r10, %r9, 3;
	add.s32 	%r4, %r10, %r1;
	cvt.u64.u32 	%rd2, %r10;
	mad.lo.s32 	%r5, %r54, 7, %r4;
	setp.ge.u32 	%p1, %r5, %r8;
	@%p1 bra 	$L__BB6_2;
	mad.lo.s32 	%r11, %r54, -6, %r5;
	mul.wide.u32 	%rd7, %r11, 4;
	add.s64 	%rd8, %rd1, %rd7;
	ld.global.u32 	%r12, [%rd8];
	add.s32 	%r13, %r11, %r54;
	mul.wide.u32 	%rd9, %r13, 4;
	add.s64 	%rd10, %rd1, %rd9;
	ld.global.u32 	%r14, [%rd10];
	add.s32 	%r15, %r14, %r12;
	add.s32 	%r16, %r13, %r54;
	mul.wide.u32 	%rd11, %r16, 4;
	add.s64 	%rd12, %rd1, %rd11;
	ld.global.u32 	%r17, [%rd12];
	add.s32 	%r18, %r15, %r17;
	add.s32 	%r19, %r16, %r54;
	mul.wide.u32 	%rd13, %r19, 4;
	add.s64 	%rd14, %rd1, %rd13;
	ld.global.u32 	%r20, [%rd14];
	add.s32 	%r21, %r18, %r20;
	add.s32 	%r22, %r19, %r54;
	mul.wide.u32 	%rd15, %r22, 4;
	add.s64 	%rd16, %rd1, %rd15;
	ld.global.u32 	%r23, [%rd16];
	add.s32 	%r24, %r21, %r23;
	add.s32 	%r25, %r22, %r54;
	mul.wide.u32 	%rd17, %r25, 4;
	add.s64 	%rd18, %rd1, %rd17;
	ld.global.u32 	%r26, [%rd18];
	add.s32 	%r27, %r24, %r26;
	mul.wide.u32 	%rd19, %r5, 4;
	add.s64 	%rd20, %rd1, %rd19;
	ld.global.u32 	%r28, [%rd20];
	add.s32 	%r29, %r27, %r28;
	mul.wide.u32 	%rd21, %r4, 4;
	add.s64 	%rd22, %rd1, %rd21;
	ld.global.u32 	%r30, [%rd22];
	add.s32 	%r31, %r29, %r30;
	st.global.u32 	[%rd22], %r31;
$L__BB6_2:
	shl.b64 	%rd23, %rd2, 2;
	add.s64 	%rd3, %rd1, %rd23;
	bar.sync 	0;
	setp.lt.u32 	%p2, %r54, 66;
	mul.wide.u32 	%rd24, %r1, 4;
	add.s64 	%rd4, %rd3, %rd24;
	@%p2 bra 	$L__BB6_6;
$L__BB6_3:
	shr.u32 	%r7, %r54, 1;
	setp.ge.u32 	%p3, %r1, %r7;
	@%p3 bra 	$L__BB6_5;
	mul.wide.u32 	%rd25, %r7, 4;
	add.s64 	%rd26, %rd4, %rd25;
	ld.global.u32 	%r32, [%rd26];
	ld.global.u32 	%r33, [%rd4];
	add.s32 	%r34, %r33, %r32;
	st.global.u32 	[%rd4], %r34;
$L__BB6_5:
	bar.sync 	0;
	setp.gt.u32 	%p4, %r54, 131;
	mov.u32 	%r54, %r7;
	@%p4 bra 	$L__BB6_3;
$L__BB6_6:
	setp.gt.u32 	%p5, %r1, 31;
	@%p5 bra 	$L__BB6_9;
	ld.volatile.global.u32 	%r35, [%rd4+128];
	ld.volatile.global.u32 	%r36, [%rd4];
	add.s32 	%r37, %r36, %r35;
	st.volatile.global.u32 	[%rd4], %r37;
	ld.volatile.global.u32 	%r38, [%rd4+64];
	ld.volatile.global.u32 	%r39, [%rd4];
	add.s32 	%r40, %r39, %r38;
	st.volatile.global.u32 	[%rd4], %r40;
	ld.volatile.global.u32 	%r41, [%rd4+32];
	ld.volatile.global.u32 	%r42, [%rd4];
	add.s32 	%r43, %r42, %r41;
	st.volatile.global.u32 	[%rd4], %r43;
	ld.volatile.global.u32 	%r44, [%rd4+16];
	ld.volatile.global.u32 	%r45, [%rd4];
	add.s32 	%r46, %r45, %r44;
	st.volatile.global.u32 	[%rd4], %r46;
	ld.volatile.global.u32 	%r47, [%rd4+8];
	ld.volatile.global.u32 	%r48, [%rd4];
	add.s32 	%r49, %r48, %r47;
	st.volatile.global.u32 	[%rd4], %r49;
	ld.volatile.global.u32 	%r50, [%rd4+4];
	ld.volatile.global.u32 	%r51, [%rd4];
	add.s32 	%r52, %r51, %r50;
	st.volatile.global.u32 	[%rd4], %r52;
	setp.ne.s32 	%p6, %r1, 0;
	@%p6 bra 	$L__BB6_9;
	ld.global.u32 	%r53, [%rd3];
	cvta.to.global.u64 	%rd27, %rd5;
	mul.wide.u32 	%rd28, %r3, 4;
	add.s64 	%rd29, %rd27, %rd28;
	st.global.u32 	[%rd29], %r53;
$L__BB6_9:
	ret;

}
	// .globl	_Z26reduceCompleteUnrollWarps8PiS_j
.visible .entry _Z26reduceCompleteUnrollWarps8PiS_j(
	.param .u64 .ptr .align 1 _Z26reduceCompleteUnrollWarps8PiS_j_param_0,
	.param .u64 .ptr .align 1 _Z26reduceCompleteUnrollWarps8PiS_j_param_1,
	.param .u32 _Z26reduceCompleteUnrollWarps8PiS_j_param_2
)
{
	.reg .pred 	%p<16>;
	.reg .b32 	%r<65>;
	.reg .b64 	%rd<28>;

	ld.param.u64 	%rd6, [_Z26reduceCompleteUnrollWarps8PiS_j_param_0];
	ld.param.u64 	%rd5, [_Z26reduceCompleteUnrollWarps8PiS_j_param_1];
	ld.param.u32 	%r6, [_Z26reduceCompleteUnrollWarps8PiS_j_param_2];
	cvta.to.global.u64 	%rd1, %rd6;
	mov.u32 	%r1, %tid.x;
	mov.u32 	%r2, %ntid.x;
	mov.u32 	%r3, %ctaid.x;
	mul.lo.s32 	%r7, %r3, %r2;
	shl.b32 	%r8, %r7, 3;
	add.s32 	%r4, %r8, %r1;
	cvt.u64.u32 	%rd2, %r8;
	mad.lo.s32 	%r5, %r2, 7, %r4;
	setp.ge.u32 	%p1, %r5, %r6;
	@%p1 bra 	$L__BB7_2;
	mad.lo.s32 	%r9, %r2, -6, %r5;
	mul.wide.u32 	%rd7, %r9, 4;
	add.s64 	%rd8, %rd1, %rd7;
	ld.global.u32 	%r10, [%rd8];
	add.s32 	%r11, %r9, %r2;
	mul.wide.u32 	%rd9, %r11, 4;
	add.s64 	%rd10, %rd1, %rd9;
	ld.global.u32 	%r12, [%rd10];
	add.s32 	%r13, %r12, %r10;
	add.s32 	%r14, %r11, %r2;
	mul.wide.u32 	%rd11, %r14, 4;
	add.s64 	%rd12, %rd1, %rd11;
	ld.global.u32 	%r15, [%rd12];
	add.s32 	%r16, %r13, %r15;
	add.s32 	%r17, %r14, %r2;
	mul.wide.u32 	%rd13, %r17, 4;
	add.s64 	%rd14, %rd1, %rd13;
	ld.global.u32 	%r18, [%rd14];
	add.s32 	%r19, %r16, %r18;
	add.s32 	%r20, %r17, %r2;
	mul.wide.u32 	%rd15, %r20, 4;
	add.s64 	%rd16, %rd1, %rd15;
	ld.global.u32 	%r21, [%rd16];
	add.s32 	%r22, %r19, %r21;
	add.s32 	%r23, %r20, %r2;
	mul.wide.u32 	%rd17, %r23, 4;
	add.s64 	%rd18, %rd1, %rd17;
	ld.global.u32 	%r24, [%rd18];
	add.s32 	%r25, %r22, %r24;
	mul.wide.u32 	%rd19, %r5, 4;
	add.s64 	%rd20, %rd1, %rd19;
	ld.global.u32 	%r26, [%rd20];
	add.s32 	%r27, %r25, %r26;
	mul.wide.u32 	%rd21, %r4, 4;
	add.s64 	%rd22, %rd1, %rd21;
	ld.global.u32 	%r28, [%rd22];
	add.s32 	%r29, %r27, %r28;
	st.global.u32 	[%rd22], %r29;
$L__BB7_2:
	shl.b64 	%rd23, %rd2, 2;
	add.s64 	%rd3, %rd1, %rd23;
	bar.sync 	0;
	setp.lt.u32 	%p2, %r2, 1024;
	setp.gt.u32 	%p3, %r1, 511;
	mul.wide.u32 	%rd24, %r1, 4;
	add.s64 	%rd4, %rd3, %rd24;
	or.pred  	%p4, %p2, %p3;
	@%p4 bra 	$L__BB7_4;
	ld.global.u32 	%r31, [%rd4+2048];
	ld.global.u32 	%r32, [%rd4];
	add.s32 	%r33, %r32, %r31;
	st.global.u32 	[%rd4], %r33;
$L__BB7_4:
	bar.sync 	0;
	setp.lt.u32 	%p5, %r2, 512;
	setp.gt.u32 	%p6, %r1, 255;
	or.pred  	%p7, %p5, %p6;
	@%p7 bra 	$L__BB7_6;
	ld.global.u32 	%r35, [%rd4+1024];
	ld.global.u32 	%r36, [%rd4];
	add.s32 	%r37, %r36, %r35;
	st.global.u32 	[%rd4], %r37;
$L__BB7_6:
	bar.sync 	0;
	setp.lt.u32 	%p8, %r2, 256;
	setp.gt.u32 	%p9, %r1, 127;
	or.pred  	%p10, %p8, %p9;
	@%p10 bra 	$L__BB7_8;
	ld.global.u32 	%r39, [%rd4+512];
	ld.global.u32 	%r40, [%rd4];
	add.s32 	%r41, %r40, %r39;
	st.global.u32 	[%rd4], %r41;
$L__BB7_8:
	bar.sync 	0;
	setp.lt.u32 	%p11, %r2, 128;
	setp.gt.u32 	%p12, %r1, 63;
	or.pred  	%p13, %p11, %p12;
	@%p13 bra 	$L__BB7_10;
	ld.global.u32 	%r43, [%rd4+256];
	ld.global.u32 	%r44, [%rd4];
	add.s32 	%r45, %r44, %r43;
	st.global.u32 	[%rd4], %r45;
$L__BB7_10:
	bar.sync 	0;
	setp.gt.u32 	%p14, %r1, 31;
	@%p14 bra 	$L__BB7_13;
	ld.volatile.global.u32 	%r46, [%rd4+128];
	ld.volatile.global.u32 	%r47, [%rd4];
	add.s32 	%r48, %r47, %r46;
	st.volatile.global.u32 	[%rd4], %r48;
	ld.volatile.global.u32 	%r49, [%rd4+64];
	ld.volatile.global.u32 	%r50, [%rd4];
	add.s32 	%r51, %r50, %r49;
	st.volatile.global.u32 	[%rd4], %r51;
	ld.volatile.global.u32 	%r52, [%rd4+32];
	ld.volatile.global.u32 	%r53, [%rd4];
	add.s32 	%r54, %r53, %r52;
	st.volatile.global.u32 	[%rd4], %r54;
	ld.volatile.global.u32 	%r55, [%rd4+16];
	ld.volatile.global.u32 	%r56, [%rd4];
	add.s32 	%r57, %r56, %r55;
	st.volatile.global.u32 	[%rd4], %r57;
	ld.volatile.global.u32 	%r58, [%rd4+8];
	ld.volatile.global.u32 	%r59, [%rd4];
	add.s32 	%r60, %r59, %r58;
	st.volatile.global.u32 	[%rd4], %r60;
	ld.volatile.global.u32 	%r61, [%rd4+4];
	ld.volatile.global.u32 	%r62, [%rd4];
	add.s32 	%r63, %r62, %r61;
	st.volatile.global.u32 	[%rd4], %r63;
	setp.ne.s32 	%p15, %r1, 0;
	@%p15 bra 	$L__BB7_13;
	ld.global.u32 	%r64, [%rd3];
	cvta.to.global.u64 	%rd25, %rd5;
	mul.wide.u32 	%rd26, %r3, 4;
	add.s64 	%rd27, %rd25, %rd26;
	st.global.u32 	[%rd27], %r64;
$L__BB7_13:
	ret;

}
	// .globl	_Z20reduceCompleteUnrollILj1024EEvPiS0_j
.visible .entry _Z20reduceCompleteUnrollILj1024EEvPiS0_j(
	.param .u64 .ptr .align 1 _Z20reduceCompleteUnrollILj1024EEvPiS0_j_param_0,
	.param .u64 .ptr .align 1 _Z20reduceCompleteUnrollILj1024EEvPiS0_j_param_1,
	.param .u32 _Z20reduceCompleteUnrollILj1024EEvPiS0_j_param_2
)
{
	.reg .pred 	%p<8>;
	.reg .b32 	%r<61>;
	.reg .b64 	%rd<28>;

	ld.param.u64 	%rd6, [_Z20reduceCompleteUnrollILj1024EEvPiS0_j_param_0];
	ld.param.u64 	%rd5, [_Z20reduceCompleteUnrollILj1024EEvPiS0_j_param_1];
	ld.param.u32 	%r6, [_Z20reduceCompleteUnrollILj1024EEvPiS0_j_param_2];
	cvta.to.global.u64 	%rd1, %rd6;
	mov.u32 	%r1, %tid.x;
	mov.u32 	%r2, %ntid.x;
	mov.u32 	%r3, %ctaid.x;
	mul.lo.s32 	%r7, %r3, %r2;
	shl.b32 	%r8, %r7, 3;
	add.s32 	%r4, %r8, %r1;
	cvt.u64.u32 	%rd2, %r8;
	mad.lo.s32 	%r5, %r2, 7, %r4;
	setp.ge.u32 	%p1, %r5, %r6;
	@%p1 bra 	$L__BB8_2;
	mad.lo.s32 	%r9, %r2, -6, %r5;
	mul.wide.u32 	%rd7, %r9, 4;
	add.s64 	%rd8, %rd1, %rd7;
	ld.global.u32 	%r10, [%rd8];
	add.s32 	%r11, %r9, %r2;
	mul.wide.u32 	%rd9, %r11, 4;
	add.s64 	%rd10, %rd1, %rd9;
	ld.global.u32 	%r12, [%rd10];
	add.s32 	%r13, %r12, %r10;
	add.s32 	%r14, %r11, %r2;
	mul.wide.u32 	%rd11, %r14, 4;
	add.s64 	%rd12, %rd1, %rd11;
	ld.global.u32 	%r15, [%rd12];
	add.s32 	%r16, %r13, %r15;
	add.s32 	%r17, %r14, %r2;
	mul.wide.u32 	%rd13, %r17, 4;
	add.s64 	%rd14, %rd1, %rd13;
	ld.global.u32 	%r18, [%rd14];
	add.s32 	%r19, %r16, %r18;
	add.s32 	%r20, %r17, %r2;
	mul.wide.u32 	%rd15, %r20, 4;
	add.s64 	%rd16, %rd1, %rd15;
	ld.global.u32 	%r21, [%rd16];
	add.s32 	%r22, %r19, %r21;
	add.s32 	%r23, %r20, %r2;
	mul.wide.u32 	%rd17, %r23, 4;
	add.s64 	%rd18, %rd1, %rd17;
	ld.global.u32 	%r24, [%rd18];
	add.s32 	%r25, %r22, %r24;
	mul.wide.u32 	%rd19, %r5, 4;
	add.s64 	%rd20, %rd1, %rd19;
	ld.global.u32 	%r26, [%rd20];
	add.s32 	%r27, %r25, %r26;
	mul.wide.u32 	%rd21, %r4, 4;
	add.s64 	%rd22, %rd1, %rd21;
	ld.global.u32 	%r28, [%rd22];
	add.s32 	%r29, %r27, %r28;
	st.global.u32 	[%rd22], %r29;
$L__BB8_2:
	shl.b64 	%rd23, %rd2, 2;
	add.s64 	%rd3, %rd1, %rd23;
	bar.sync 	0;
	setp.gt.u32 	%p2, %r1, 511;
	mul.wide.u32 	%rd24, %r1, 4;
	add.s64 	%rd4, %rd3, %rd24;
	@%p2 bra 	$L__BB8_4;
	ld.global.u32 	%r30, [%rd4+2048];
	ld.global.u32 	%r31, [%rd4];
	add.s32 	%r32, %r31, %r30;
	st.global.u32 	[%rd4], %r32;
$L__BB8_4:
	bar.sync 	0;
	setp.gt.u32 	%p3, %r1, 255;
	@%p3 bra 	$L__BB8_6;
	ld.global.u32 	%r33, [%rd4+1024];
	ld.global.u32 	%r34, [%rd4];
	add.s32 	%r35, %r34, %r33;
	st.global.u32 	[%rd4], %r35;
$L__BB8_6:
	bar.sync 	0;
	setp.gt.u32 	%p4, %r1, 127;
	@%p4 bra 	$L__BB8_8;
	ld.global.u32 	%r36, [%rd4+512];
	ld.global.u32 	%r37, [%rd4];
	add.s32 	%r38, %r37, %r36;
	st.global.u32 	[%rd4], %r38;
$L__BB8_8:
	bar.sync 	0;
	setp.gt.u32 	%p5, %r1, 63;
	@%p5 bra 	$L__BB8_10;
	ld.global.u32 	%r39, [%rd4+256];
	ld.global.u32 	%r40, [%rd4];
	add.s32 	%r41, %r40, %r39;
	st.global.u32 	[%rd4], %r41;
$L__BB8_10:
	bar.sync 	0;
	setp.gt.u32 	%p6, %r1, 31;
	@%p6 bra 	$L__BB8_13;
	ld.volatile.global.u32 	%r42, [%rd4+128];
	ld.volatile.global.u32 	%r43, [%rd4];
	add.s32 	%r44, %r43, %r42;
	st.volatile.global.u32 	[%rd4], %r44;
	ld.volatile.global.u32 	%r45, [%rd4+64];
	ld.volatile.global.u32 	%r46, [%rd4];
	add.s32 	%r47, %r46, %r45;
	st.volatile.global.u32 	[%rd4], %r47;
	ld.volatile.global.u32 	%r48, [%rd4+32];
	ld.volatile.global.u32 	%r49, [%rd4];
	add.s32 	%r50, %r49, %r48;
	st.volatile.global.u32 	[%rd4], %r50;
	ld.volatile.global.u32 	%r51, [%rd4+16];
	ld.volatile.global.u32 	%r52, [%rd4];
	add.s32 	%r53, %r52, %r51;
	st.volatile.global.u32 	[%rd4], %r53;
	ld.volatile.global.u32 	%r54, [%rd4+8];
	ld.volatile.global.u32 	%r55, [%rd4];
	add.s32 	%r56, %r55, %r54;
	st.volatile.global.u32 	[%rd4], %r56;
	ld.volatile.global.u32 	%r57, [%rd4+4];
	ld.volatile.global.u32 	%r58, [%rd4];
	add.s32 	%r59, %r58, %r57;
	st.volatile.global.u32 	[%rd4], %r59;
	setp.ne.s32 	%p7, %r1, 0;
	@%p7 bra 	$L__BB8_13;
	ld.global.u32 	%r60, [%rd3];
	cvta.to.global.u64 	%rd25, %rd5;
	mul.wide.u32 	%rd26, %r3, 4;
	add.s64 	%rd27, %rd25, %rd26;
	st.global.u32 	[%rd27], %r60;
$L__BB8_13:
	ret;

}
	// .globl	_Z20reduceCompleteUnrollILj512EEvPiS0_j
.visible .entry _Z20reduceCompleteUnrollILj512EEvPiS0_j(
	.param .u64 .ptr .align 1 _Z20reduceCompleteUnrollILj512EEvPiS0_j_param_0,
	.param .u64 .ptr .align 1 _Z20reduceCompleteUnrollILj512EEvPiS0_j_param_1,
	.param .u32 _Z20reduceCompleteUnrollILj512EEvPiS0_j_param_2
)
{
	.reg .pred 	%p<7>;
	.reg .b32 	%r<58>;
	.reg .b64 	%rd<28>;

	ld.param.u64 	%rd6, [_Z20reduceCompleteUnrollILj512EEvPiS0_j_param_0];
	ld.param.u64 	%rd5, [_Z20reduceCompleteUnrollILj512EEvPiS0_j_param_1];
	ld.param.u32 	%r6, [_Z20reduceCompleteUnrollILj512EEvPiS0_j_param_2];
	cvta.to.global.u64 	%rd1, %rd6;
	mov.u32 	%r1, %tid.x;
	mov.u32 	%r2, %ntid.x;
	mov.u32 	%r3, %ctaid.x;
	mul.lo.s32 	%r7, %r3, %r2;
	shl.b32 	%r8, %r7, 3;
	add.s32 	%r4, %r8, %r1;
	cvt.u64.u32 	%rd2, %r8;
	mad.lo.s32 	%r5, %r2, 7, %r4;
	setp.ge.u32 	%p1, %r5, %r6;
	@%p1 bra 	$L__BB9_2;
	mad.lo.s32 	%r9, %r2, -6, %r5;
	mul.wide.u32 	%rd7, %r9, 4;
	add.s64 	%rd8, %rd1, %rd7;
	ld.global.u32 	%r10, [%rd8];
	add.s32 	%r11, %r9, %r2;
	mul.wide.u32 	%rd9, %r11, 4;
	add.s64 	%rd10, %rd1, %rd9;
	ld.global.u32 	%r12, [%rd10];
	add.s32 	%r13, %r12, %r10;
	add.s32 	%r14, %r11, %r2;
	mul.wide.u32 	%rd11, %r14, 4;
	add.s64 	%rd12, %rd1, %rd11;
	ld.global.u32 	%r15, [%rd12];
	add.s32 	%r16, %r13, %r15;
	add.s32 	%r17, %r14, %r2;
	mul.wide.u32 	%rd13, %r17, 4;
	add.s64 	%rd14, %rd1, %rd13;
	ld.global.u32 	%r18, [%rd14];
	add.s32 	%r19, %r16, %r18;
	add.s32 	%r20, %r17, %r2;
	mul.wide.u32 	%rd15, %r20, 4;
	add.s64 	%rd16, %rd1, %rd15;
	ld.global.u32 	%r21, [%rd16];
	add.s32 	%r22, %r19, %r21;
	add.s32 	%r23, %r20, %r2;
	mul.wide.u32 	%rd17, %r23, 4;
	add.s64 	%rd18, %rd1, %rd17;
	ld.global.u32 	%r24, [%rd18];
	add.s32 	%r25, %r22, %r24;
	mul.wide.u32 	%rd19, %r5, 4;
	add.s64 	%rd20, %rd1, %rd19;
	ld.global.u32 	%r26, [%rd20];
	add.s32 	%r27, %r25, %r26;
	mul.wide.u32 	%rd21, %r4, 4;
	add.s64 	%rd22, %rd1, %rd21;
	ld.global.u32 	%r28, [%rd22];
	add.s32 	%r29, %r27, %r28;
	st.global.u32 	[%rd22], %r29;
$L__BB9_2:
	shl.b64 	%rd23, %rd2, 2;
	add.s64 	%rd3, %rd1, %rd23;
	bar.sync 	0;
	bar.sync 	0;
	setp.gt.u32 	%p2, %r1, 255;
	mul.wide.u32 	%rd24, %r1, 4;
	add.s64 	%rd4, %rd3, %rd24;
	@%p2 bra 	$L__BB9_4;
	ld.global.u32 	%r30, [%rd4+1024];
	ld.global.u32 	%r31, [%rd4];
	add.s32 	%r32, %r31, %r30;
	st.global.u32 	[%rd4], %r32;
$L__BB9_4:
	bar.sync 	0;
	setp.gt.u32 	%p3, %r1, 127;
	@%p3 bra 	$L__BB9_6;
	ld.global.u32 	%r33, [%rd4+512];
	ld.global.u32 	%r34, [%rd4];
	add.s32 	%r35, %r34, %r33;
	st.global.u32 	[%rd4], %r35;
$L__BB9_6:
	bar.sync 	0;
	setp.gt.u32 	%p4, %r1, 63;
	@%p4 bra 	$L__BB9_8;
	ld.global.u32 	%r36, [%rd4+256];
	ld.global.u32 	%r37, [%rd4];
	add.s32 	%r38, %r37, %r36;
	st.global.u32 	[%rd4], %r38;
$L__BB9_8:
	bar.sync 	0;
	setp.gt.u32 	%p5, %r1, 31;
	@%p5 bra 	$L__BB9_11;
	ld.volatile.global.u32 	%r39, [%rd4+128];
	ld.volatile.global.u32 	%r40, [%rd4];
	add.s32 	%r41, %r40, %r39;
	st.volatile.global.u32 	[%rd4], %r41;
	ld.volatile.global.u32 	%r42, [%rd4+64];
	ld.volatile.global.u32 	%r43, [%rd4];
	add.s32 	%r44, %r43, %r42;
	st.volatile.global.u32 	[%rd4], %r44;
	ld.volatile.global.u32 	%r45, [%rd4+32];
	ld.volatile.global.u32 	%r46, [%rd4];
	add.s32 	%r47, %r46, %r45;
	st.volatile.global.u32 	[%rd4], %r47;
	ld.volatile.global.u32 	%r48, [%rd4+16];
	ld.volatile.global.u32 	%r49, [%rd4];
	add.s32 	%r50, %r49, %r48;
	st.volatile.global.u32 	[%rd4], %r50;
	ld.volatile.global.u32 	%r51, [%rd4+8];
	ld.volatile.global.u32 	%r52, [%rd4];
	add.s32 	%r53, %r52, %r51;
	st.volatile.global.u32 	[%rd4], %r53;
	ld.volatile.global.u32 	%r54, [%rd4+4];
	ld.volatile.global.u32 	%r55, [%rd4];
	add.s32 	%r56, %r55, %r54;
	st.volatile.global.u32 	[%rd4], %r56;
	setp.ne.s32 	%p6, %r1, 0;
	@%p6 bra 	$L__BB9_11;
	ld.global.u32 	%r57, [%rd3];
	cvta.to.global.u64 	%rd25, %rd5;
	mul.wide.u32 	%rd26, %r3, 4;
	add.s64 	%rd27, %rd25, %rd26;
	st.global.u32 	[%rd27], %r57;
$L__BB9_11:
	ret;

}
	// .globl	_Z20reduceCompleteUnrollILj256EEvPiS0_j
.visible .entry _Z20reduceCompleteUnrollILj256EEvPiS0_j(
	.param .u64 .ptr .align 1 _Z20reduceCompleteUnrollILj256EEvPiS0_j_param_0,
	.param .u64 .ptr .align 1 _Z20reduceCompleteUnrollILj256EEvPiS0_j_param_1,
	.param .u32 _Z20reduceCompleteUnrollILj256EEvPiS0_j_param_2
)
{
	.reg .pred 	%p<6>;
	.reg .b32 	%r<55>;
	.reg .b64 	%rd<28>;

	ld.param.u64 	%rd6, [_Z20reduceCompleteUnrollILj256EEvPiS0_j_param_0];
	ld.param.u64 	%rd5, [_Z20reduceCompleteUnrollILj256EEvPiS0_j_param_1];
	ld.param.u32 	%r6, [_Z20reduceCompleteUnrollILj256EEvPiS0_j_param_2];
	cvta.to.global.u64 	%rd1, %rd6;
	mov.u32 	%r1, %tid.x;
	mov.u32 	%r2, %ntid.x;
	mov.u32 	%r3, %ctaid.x;
	mul.lo.s32 	%r7, %r3, %r2;
	shl.b32 	%r8, %r7, 3;
	add.s32 	%r4, %r8, %r1;
	cvt.u64.u32 	%rd2, %r8;
	mad.lo.s32 	%r5, %r2, 7, %r4;
	setp.ge.u32 	%p1, %r5, %r6;
	@%p1 bra 	$L__BB10_2;
	mad.lo.s32 	%r9, %r2, -6, %r5;
	mul.wide.u32 	%rd7, %r9, 4;
	add.s64 	%rd8, %rd1, %rd7;
	ld.global.u32 	%r10, [%rd8];
	add.s32 	%r11, %r9, %r2;
	mul.wide.u32 	%rd9, %r11, 4;
	add.s64 	%rd10, %rd1, %rd9;
	ld.global.u32 	%r12, [%rd10];
	add.s32 	%r13, %r12, %r10;
	add.s32 	%r14, %r11, %r2;
	mul.wide.u32 	%rd11, %r14, 4;
	add.s64 	%rd12, %rd1, %rd11;
	ld.global.u32 	%r15, [%rd12];
	add.s32 	%r16, %r13, %r15;
	add.s32 	%r17, %r14, %r2;
	mul.wide.u32 	%rd13, %r17, 4;
	add.s64 	%rd14, %rd1, %rd13;
	ld.global.u32 	%r18, [%rd14];
	add.s32 	%r19, %r16, %r18;
	add.s32 	%r20, %r17, %r2;
	mul.wide.u32 	%rd15, %r20, 4;
	add.s64 	%rd16, %rd1, %rd15;
	ld.global.u32 	%r21, [%rd16];
	add.s32 	%r22, %r19, %r21;
	add.s32 	%r23, %r20, %r2;
	mul.wide.u32 	%rd17, %r23, 4;
	add.s64 	%rd18, %rd1, %rd17;
	ld.global.u32 	%r24, [%rd18];
	add.s32 	%r25, %r22, %r24;
	mul.wide.u32 	%rd19, %r5, 4;
	add.s64 	%rd20, %rd1, %rd19;
	ld.global.u32 	%r26, [%rd20];
	add.s32 	%r27, %r25, %r26;
	mul.wide.u32 	%rd21, %r4, 4;
	add.s64 	%rd22, %rd1, %rd21;
	ld.global.u32 	%r28, [%rd22];
	add.s32 	%r29, %r27, %r28;
	st.global.u32 	[%rd22], %r29;
$L__BB10_2:
	shl.b64 	%rd23, %rd2, 2;
	add.s64 	%rd3, %rd1, %rd23;
	bar.sync 	0;
	bar.sync 	0;
	bar.sync 	0;
	setp.gt.u32 	%p2, %r1, 127;
	mul.wide.u32 	%rd24, %r1, 4;
	add.s64 	%rd4, %rd3, %rd24;
	@%p2 bra 	$L__BB10_4;
	ld.global.u32 	%r30, [%rd4+512];
	ld.global.u32 	%r31, [%rd4];
	add.s32 	%r32, %r31, %r30;
	st.global.u32 	[%rd4], %r32;
$L__BB10_4:
	bar.sync 	0;
	setp.gt.u32 	%p3, %r1, 63;
	@%p3 bra 	$L__BB10_6;
	ld.global.u32 	%r33, [%rd4+256];
	ld.global.u32 	%r34, [%rd4];
	add.s32 	%r35, %r34, %r33;
	st.global.u32 	[%rd4], %r35;
$L__BB10_6:
	bar.sync 	0;
	setp.gt.u32 	%p4, %r1, 31;
	@%p4 bra 	$L__BB10_9;
	ld.volatile.global.u32 	%r36, [%rd4+128];
	ld.volatile.global.u32 	%r37, [%rd4];
	add.s32 	%r38, %r37, %r36;
	st.volatile.global.u32 	[%rd4], %r38;
	ld.volatile.global.u32 	%r39, [%rd4+64];
	ld.volatile.global.u32 	%r40, [%rd4];
	add.s32 	%r41, %r40, %r39;
	st.volatile.global.u32 	[%rd4], %r41;
	ld.volatile.global.u32 	%r42, [%rd4+32];
	ld.volatile.global.u32 	%r43, [%rd4];
	add.s32 	%r44, %r43, %r42;
	st.volatile.global.u32 	[%rd4], %r44;
	ld.volatile.global.u32 	%r45, [%rd4+16];
	ld.volatile.global.u32 	%r46, [%rd4];
	add.s32 	%r47, %r46, %r45;
	st.volatile.global.u32 	[%rd4], %r47;
	ld.volatile.global.u32 	%r48, [%rd4+8];
	ld.volatile.global.u32 	%r49, [%rd4];
	add.s32 	%r50, %r49, %r48;
	st.volatile.global.u32 	[%rd4], %r50;
	ld.volatile.global.u32 	%r51, [%rd4+4];
	ld.volatile.global.u32 	%r52, [%rd4];
	add.s32 	%r53, %r52, %r51;
	st.volatile.global.u32 	[%rd4], %r53;
	setp.ne.s32 	%p5, %r1, 0;
	@%p5 bra 	$L__BB10_9;
	ld.global.u32 	%r54, [%rd3];
	cvta.to.global.u64 	%rd25, %rd5;
	mul.wide.u32 	%rd26, %r3, 4;
	add.s64 	%rd27, %rd25, %rd26;
	st.global.u32 	[%rd27], %r54;
$L__BB10_9:
	ret;

}
	// .globl	_Z20reduceCompleteUnrollILj128EEvPiS0_j
.visible .entry _Z20reduceCompleteUnrollILj128EEvPiS0_j(
	.param .u64 .ptr .align 1 _Z20reduceCompleteUnrollILj128EEvPiS0_j_param_0,
	.param .u64 .ptr .align 1 _Z20reduceCompleteUnrollILj128EEvPiS0_j_param_1,
	.param .u32 _Z20reduceCompleteUnrollILj128EEvPiS0_j_param_2
)
{
	.reg .pred 	%p<5>;
	.reg .b32 	%r<52>;
	.reg .b64 	%rd<28>;

	ld.param.u64 	%rd6, [_Z20reduceCompleteUnrollILj128EEvPiS0_j_param_0];
	ld.param.u64 	%rd5, [_Z20reduceCompleteUnrollILj128EEvPiS0_j_param_1];
	ld.param.u32 	%r6, [_Z20reduceCompleteUnrollILj128EEvPiS0_j_param_2];
	cvta.to.global.u64 	%rd1, %rd6;
	mov.u32 	%r1, %tid.x;
	mov.u32 	%r2, %ntid.x;
	mov.u32 	%r3, %ctaid.x;
	mul.lo.s32 	%r7, %r3, %r2;
	shl.b32 	%r8, %r7, 3;
	add.s32 	%r4, %r8, %r1;
	cvt.u64.u32 	%rd2, %r8;
	mad.lo.s32 	%r5, %r2, 7, %r4;
	setp.ge.u32 	%p1, %r5, %r6;
	@%p1 bra 	$L__BB11_2;
	mad.lo.s32 	%r9, %r2, -6, %r5;
	mul.wide.u32 	%rd7, %r9, 4;
	add.s64 	%rd8, %rd1, %rd7;
	ld.global.u32 	%r10, [%rd8];
	add.s32 	%r11, %r9, %r2;
	mul.wide.u32 	%rd9, %r11, 4;
	add.s64 	%rd10, %rd1, %rd9;
	ld.global.u32 	%r12, [%rd10];
	add.s32 	%r13, %r12, %r10;
	add.s32 	%r14, %r11, %r2;
	mul.wide.u32 	%rd11, %r14, 4;
	add.s64 	%rd12, %rd1, %rd11;
	ld.global.u32 	%r15, [%rd12];
	add.s32 	%r16, %r13, %r15;
	add.s32 	%r17, %r14, %r2;
	mul.wide.u32 	%rd13, %r17, 4;
	add.s64 	%rd14, %rd1, %rd13;
	ld.global.u32 	%r18, [%rd14];
	add.s32 	%r19, %r16, %r18;
	add.s32 	%r20, %r17, %r2;
	mul.wide.u32 	%rd15, %r20, 4;
	add.s64 	%rd16, %rd1, %rd15;
	ld.global.u32 	%r21, [%rd16];
	add.s32 	%r22, %r19, %r21;
	add.s32 	%r23, %r20, %r2;
	mul.wide.u32 	%rd17, %r23, 4;
	add.s64 	%rd18, %rd1, %rd17;
	ld.global.u32 	%r24, [%rd18];
	add.s32 	%r25, %r22, %r24;
	mul.wide.u32 	%rd19, %r5, 4;
	add.s64 	%rd20, %rd1, %rd19;
	ld.global.u32 	%r26, [%rd20];
	add.s32 	%r27, %r25, %r26;
	mul.wide.u32 	%rd21, %r4, 4;
	add.s64 	%rd22, %rd1, %rd21;
	ld.global.u32 	%r28, [%rd22];
	add.s32 	%r29, %r27, %r28;
	st.global.u32 	[%rd22], %r29;
$L__BB11_2:
	shl.b64 	%rd23, %rd2, 2;
	add.s64 	%rd3, %rd1, %rd23;
	bar.sync 	0;
	bar.sync 	0;
	bar.sync 	0;
	bar.sync 	0;
	setp.gt.u32 	%p2, %r1, 63;
	mul.wide.u32 	%rd24, %r1, 4;
	add.s64 	%rd4, %rd3, %rd24;
	@%p2 bra 	$L__BB11_4;
	ld.global.u32 	%r30, [%rd4+256];
	ld.global.u32 	%r31, [%rd4];
	add.s32 	%r32, %r31, %r30;
	st.global.u32 	[%rd4], %r32;
$L__BB11_4:
	bar.sync 	0;
	setp.gt.u32 	%p3, %r1, 31;
	@%p3 bra 	$L__BB11_7;
	ld.volatile.global.u32 	%r33, [%rd4+128];
	ld.volatile.global.u32 	%r34, [%rd4];
	add.s32 	%r35, %r34, %r33;
	st.volatile.global.u32 	[%rd4], %r35;
	ld.volatile.global.u32 	%r36, [%rd4+64];
	ld.volatile.global.u32 	%r37, [%rd4];
	add.s32 	%r38, %r37, %r36;
	st.volatile.global.u32 	[%rd4], %r38;
	ld.volatile.global.u32 	%r39, [%rd4+32];
	ld.volatile.global.u32 	%r40, [%rd4];
	add.s32 	%r41, %r40, %r39;
	st.volatile.global.u32 	[%rd4], %r41;
	ld.volatile.global.u32 	%r42, [%rd4+16];
	ld.volatile.global.u32 	%r43, [%rd4];
	add.s32 	%r44, %r43, %r42;
	st.volatile.global.u32 	[%rd4], %r44;
	ld.volatile.global.u32 	%r45, [%rd4+8];
	ld.volatile.global.u32 	%r46, [%rd4];
	add.s32 	%r47, %r46, %r45;
	st.volatile.global.u32 	[%rd4], %r47;
	ld.volatile.global.u32 	%r48, [%rd4+4];
	ld.volatile.global.u32 	%r49, [%rd4];
	add.s32 	%r50, %r49, %r48;
	st.volatile.global.u32 	[%rd4], %r50;
	setp.ne.s32 	%p4, %r1, 0;
	@%p4 bra 	$L__BB11_7;
	ld.global.u32 	%r51, [%rd3];
	cvta.to.global.u64 	%rd25, %rd5;
	mul.wide.u32 	%rd26, %r3, 4;
	add.s64 	%rd27, %rd25, %rd26;
	st.global.u32 	[%rd27], %r51;
$L__BB11_7:
	ret;

}
	// .globl	_Z20reduceCompleteUnrollILj64EEvPiS0_j
.visible .entry _Z20reduceCompleteUnrollILj64EEvPiS0_j(
	.param .u64 .ptr .align 1 _Z20reduceCompleteUnrollILj64EEvPiS0_j_param_0,
	.param .u64 .ptr .align 1 _Z20reduceCompleteUnrollILj64EEvPiS0_j_param_1,
	.param .u32 _Z20reduceCompleteUnrollILj64EEvPiS0_j_param_2
)
{
	.reg .pred 	%p<4>;
	.reg .b32 	%r<49>;
	.reg .b64 	%rd<28>;

	ld.param.u64 	%rd5, [_Z20reduceCompleteUnrollILj64EEvPiS0_j_param_0];
	ld.param.u64 	%rd4, [_Z20reduceCompleteUnrollILj64EEvPiS0_j_param_1];
	ld.param.u32 	%r6, [_Z20reduceCompleteUnrollILj64EEvPiS0_j_param_2];
	cvta.to.global.u64 	%rd1, %rd5;
	mov.u32 	%r1, %tid.x;
	mov.u32 	%r2, %ntid.x;
	mov.u32 	%r3, %ctaid.x;
	mul.lo.s32 	%r7, %r3, %r2;
	shl.b32 	%r8, %r7, 3;
	add.s32 	%r4, %r8, %r1;
	cvt.u64.u32 	%rd2, %r8;
	mad.lo.s32 	%r5, %r2, 7, %r4;
	setp.ge.u32 	%p1, %r5, %r6;
	@%p1 bra 	$L__BB12_2;
	mad.lo.s32 	%r9, %r2, -6, %r5;
	mul.wide.u32 	%rd6, %r9, 4;
	add.s64 	%rd7, %rd1, %rd6;
	ld.global.u32 	%r10, [%rd7];
	add.s32 	%r11, %r9, %r2;
	mul.wide.u32 	%rd8, %r11, 4;
	add.s64 	%rd9, %rd1, %rd8;
	ld.global.u32 	%r12, [%rd9];
	add.s32 	%r13, %r12, %r10;
	add.s32 	%r14, %r11, %r2;
	mul.wide.u32 	%rd10, %r14, 4;
	add.s64 	%rd11, %rd1, %rd10;
	ld.global.u32 	%r15, [%rd11];
	add.s32 	%r16, %r13, %r15;
	add.s32 	%r17, %r14, %r2;
	mul.wide.u32 	%rd12, %r17, 4;
	add.s64 	%rd13, %rd1, %rd12;
	ld.global.u32 	%r18, [%rd13];
	add.s32 	%r19, %r16, %r18;
	add.s32 	%r20, %r17, %r2;
	mul.wide.u32 	%rd14, %r20, 4;
	add.s64 	%rd15, %rd1, %rd14;
	ld.global.u32 	%r21, [%rd15];
	add.s32 	%r22, %r19, %r21;
	add.s32 	%r23, %r20, %r2;
	mul.wide.u32 	%rd16, %r23, 4;
	add.s64 	%rd17, %rd1, %rd16;
	ld.global.u32 	%r24, [%rd17];
	add.s32 	%r25, %r22, %r24;
	mul.wide.u32 	%rd18, %r5, 4;
	add.s64 	%rd19, %rd1, %rd18;
	ld.global.u32 	%r26, [%rd19];
	add.s32 	%r27, %r25, %r26;
	mul.wide.u32 	%rd20, %r4, 4;
	add.s64 	%rd21, %rd1, %rd20;
	ld.global.u32 	%r28, [%rd21];
	add.s32 	%r29, %r27, %r28;
	st.global.u32 	[%rd21], %r29;
$L__BB12_2:
	bar.sync 	0;
	bar.sync 	0;
	bar.sync 	0;
	bar.sync 	0;
	bar.sync 	0;
	setp.gt.u32 	%p2, %r1, 31;
	@%p2 bra 	$L__BB12_5;
	shl.b64 	%rd22, %rd2, 2;
	add.s64 	%rd3, %rd1, %rd22;
	mul.wide.u32 	%rd23, %r1, 4;
	add.s64 	%rd24, %rd3, %rd23;
	ld.volatile.global.u32 	%r30, [%rd24+128];
	ld.volatile.global.u32 	%r31, [%rd24];
	add.s32 	%r32, %r31, %r30;
	st.volatile.global.u32 	[%rd24], %r32;
	ld.volatile.global.u32 	%r33, [%rd24+64];
	ld.volatile.global.u32 	%r34, [%rd24];
	add.s32 	%r35, %r34, %r33;
	st.volatile.global.u32 	[%rd24], %r35;
	ld.volatile.global.u32 	%r36, [%rd24+32];
	ld.volatile.global.u32 	%r37, [%rd24];
	add.s32 	%r38, %r37, %r36;
	st.volatile.global.u32 	[%rd24], %r38;
	ld.volatile.global.u32 	%r39, [%rd24+16];
	ld.volatile.global.u32 	%r40, [%rd24];
	add.s32 	%r41, %r40, %r39;
	st.volatile.global.u32 	[%rd24], %r41;
	ld.volatile.global.u32 	%r42, [%rd24+8];
	ld.volatile.global.u32 	%r43, [%rd24];
	add.s32 	%r44, %r43, %r42;
	st.volatile.global.u32 	[%rd24], %r44;
	ld.volatile.global.u32 	%r45, [%rd24+4];
	ld.volatile.global.u32 	%r46, [%rd24];
	add.s32 	%r47, %r46, %r45;
	st.volatile.global.u32 	[%rd24], %r47;
	setp.ne.s32 	%p3, %r1, 0;
	@%p3 bra 	$L__BB12_5;
	ld.global.u32 	%r48, [%rd3];
	cvta.to.global.u64 	%rd25, %rd4;
	mul.wide.u32 	%rd26, %r3, 4;
	add.s64 	%rd27, %rd25, %rd26;
	st.global.u32 	[%rd27], %r48;
$L__BB12_5:
	ret;

}


// ===== COMPILED SASS (sm_100) =====

	.target	sm_100

	.elftype	@"ET_EXEC"


//--------------------- .note.nv.tkinfo           --------------------------
	.section	.note.nv.tkinfo,"",@"SHT_NOTE"
	.sectionflags	@"SHF_NOTE_NV_TKINFO"
	.tkinfo
        /*0018*/ 	.word	0x00000002
        /*0030*/ 	.string	""
        /*0030*/ 	.string	"ptxas"
        /*0030*/ 	.string	"Cuda compilation tools, release 13.0, V13.0.88"
        /*0030*/ 	.string	"Build cuda_13.0.r13.0/compiler.36424714_0"
        /*0030*/ 	.string	"-arch sm_100 -m 64 "



//--------------------- .note.nv.cuinfo           --------------------------
	.section	.note.nv.cuinfo,"",@"SHT_NOTE"
	.sectionflags	@"SHF_NOTE_NV_CUINFO"
        /*0018*/ 	.short	0x0002
        /*001a*/ 	.short	0x0064
        /*001c*/ 	.short	0x0082
	.zero		2


//--------------------- .nv.info                  --------------------------
	.section	.nv.info,"",@"SHT_CUDA_INFO"
	.align	4


	//----- nvinfo : EIATTR_REGCOUNT
	.align		4
        /*0000*/ 	.byte	0x04, 0x2f
        /*0002*/ 	.short	(.L_1 - .L_0)
	.align		4
.L_0:
        /*0004*/ 	.word	index@(_Z16reduceNeighboredPiS_j)
        /*0008*/ 	.word	0x00000010


	//----- nvinfo : EIATTR_FRAME_SIZE
	.align		4
.L_1:
        /*000c*/ 	.byte	0x04, 0x11
        /*000e*/ 	.short	(.L_3 - .L_2)
	.align		4
.L_2:
        /*0010*/ 	.word	index@(_Z16reduceNeighboredPiS_j)
        /*0014*/ 	.word	0x00000000


	//----- nvinfo : EIATTR_REGCOUNT
	.align		4
.L_3:
        /*0018*/ 	.byte	0x04, 0x2f
        /*001a*/ 	.short	(.L_5 - .L_4)
	.align		4
.L_4:
        /*001c*/ 	.word	index@(_Z20reduceNeighboredLessPiS_j)
        /*0020*/ 	.word	0x0000000e


	//----- nvinfo : EIATTR_FRAME_SIZE
	.align		4
.L_5:
        /*0024*/ 	.byte	0x04, 0x11
        /*0026*/ 	.short	(.L_7 - .L_6)
	.align		4
.L_6:
        /*0028*/ 	.word	index@(_Z20reduceNeighboredLessPiS_j)
        /*002c*/ 	.word	0x00000000


	//----- nvinfo : EIATTR_REGCOUNT
	.align		4
.L_7:
        /*0030*/ 	.byte	0x04, 0x2f
        /*0032*/ 	.short	(.L_9 - .L_8)
	.align		4
.L_8:
        /*0034*/ 	.word	index@(_Z17reduceInterleavedPiS_j)
        /*0038*/ 	.word	0x00000010


	//----- nvinfo : EIATTR_FRAME_SIZE
	.align		4
.L_9:
        /*003c*/ 	.byte	0x04, 0x11
        /*003e*/ 	.short	(.L_11 - .L_10)
	.align		4
.L_10:
        /*0040*/ 	.word	index@(_Z17reduceInterleavedPiS_j)
        /*0044*/ 	.word	0x00000000


	//----- nvinfo : EIATTR_REGCOUNT
	.align		4
.L_11:
        /*0048*/ 	.byte	0x04, 0x2f
        /*004a*/ 	.short	(.L_13 - .L_12)
	.align		4
.L_12:
        /*004c*/ 	.word	index@(_Z16reduceUnrolling2PiS_j)
        /*0050*/ 	.word	0x00000010


	//----- nvinfo : EIATTR_FRAME_SIZE
	.align		4
.L_13:
        /*0054*/ 	.byte	0x04, 0x11
        /*0056*/ 	.short	(.L_15 - .L_14)
	.align		4
.L_14:
        /*0058*/ 	.word	index@(_Z16reduceUnrolling2PiS_j)
        /*005c*/ 	.word	0x00000000


	//----- nvinfo : EIATTR_REGCOUNT
	.align		4
.L_15:
        /*0060*/ 	.byte	0x04, 0x2f
        /*0062*/ 	.short	(.L_17 - .L_16)
	.align		4
.L_16:
        /*0064*/ 	.word	index@(_Z16reduceUnrolling4PiS_j)
        /*0068*/ 	.word	0x00000014


	//----- nvinfo : EIATTR_FRAME_SIZE
	.align		4
.L_17:
        /*006c*/ 	.byte	0x04, 0x11
        /*006e*/ 	.short	(.L_19 - .L_18)
	.align		4
.L_18:
        /*0070*/ 	.word	index@(_Z16reduceUnrolling4PiS_j)
        /*0074*/ 	.word	0x00000000


	//----- nvinfo : EIATTR_REGCOUNT
	.align		4
.L_19:
        /*0078*/ 	.byte	0x04, 0x2f
        /*007a*/ 	.short	(.L_21 - .L_20)
	.align		4
.L_20:
        /*007c*/ 	.word	index@(_Z16reduceUnrolling8PiS_j)
        /*0080*/ 	.word	0x0000001c


	//----- nvinfo : EIATTR_FRAME_SIZE
	.align		4
.L_21:
        /*0084*/ 	.byte	0x04, 0x11
        /*0086*/ 	.short	(.L_23 - .L_22)
	.align		4
.L_22:
        /*0088*/ 	.word	index@(_Z16reduceUnrolling8PiS_j)
        /*008c*/ 	.word	0x00000000


	//----- nvinfo : EIATTR_REGCOUNT
	.align		4
.L_23:
        /*0090*/ 	.byte	0x04, 0x2f
        /*0092*/ 	.short	(.L_25 - .L_24)
	.align		4
.L_24:
        /*0094*/ 	.word	index@(_Z21reduceUnrollingWarps8PiS_j)
        /*0098*/ 	.word	0x0000001c


	//----- nvinfo : EIATTR_FRAME_SIZE
	.align		4
.L_25:
        /*009c*/ 	.byte	0x04, 0x11
        /*009e*/ 	.short	(.L_27 - .L_26)
	.align		4
.L_26:
        /*00a0*/ 	.word	index@(_Z21reduceUnrollingWarps8PiS_j)
        /*00a4*/ 	.word	0x00000000


	//----- nvinfo : EIATTR_REGCOUNT
	.align		4
.L_27:
        /*00a8*/ 	.byte	0x04, 0x2f
        /*00aa*/ 	.short	(.L_29 - .L_28)
	.align		4
.L_28:
        /*00ac*/ 	.word	index@(_Z26reduceCompleteUnrollWarps8PiS_j)
        /*00b0*/ 	.word	0x0000001a


	//----- nvinfo : EIATTR_FRAME_SIZE
	.align		4
.L_29:
        /*00b4*/ 	.byte	0x04, 0x11
        /*00b6*/ 	.short	(.L_31 - .L_30)
	.align		4
.L_30:
        /*00b8*/ 	.word	index@(_Z26reduceCompleteUnrollWarps8PiS_j)
        /*00bc*/ 	.word	0x00000000


	//----- nvinfo : EIATTR_REGCOUNT
	.align		4
.L_31:
        /*00c0*/ 	.byte	0x04, 0x2f
        /*00c2*/ 	.short	(.L_33 - .L_32)
	.align		4
.L_32:
        /*00c4*/ 	.word	index@(_Z20reduceCompleteUnrollILj1024EEvPiS0_j)
        /*00c8*/ 	.word	0x0000001a


	//----- nvinfo : EIATTR_FRAME_SIZE
	.align		4
.L_33:
        /*00cc*/ 	.byte	0x04, 0x11
        /*00ce*/ 	.short	(.L_35 - .L_34)
	.align		4
.L_34:
        /*00d0*/ 	.word	index@(_Z20reduceCompleteUnrollILj1024EEvPiS0_j)
        /*00d4*/ 	.word	0x00000000


	//----- nvinfo : EIATTR_REGCOUNT
	.align		4
.L_35:
        /*00d8*/ 	.byte	0x04, 0x2f
        /*00da*/ 	.short	(.L_37 - .L_36)
	.align		4
.L_36:
        /*00dc*/ 	.word	index@(_Z20reduceCompleteUnrollILj512EEvPiS0_j)
        /*00e0*/ 	.word	0x0000001a


	//----- nvinfo : EIATTR_FRAME_SIZE
	.align		4
.L_37:
        /*00e4*/ 	.byte	0x04, 0x11
        /*00e6*/ 	.short	(.L_39 - .L_38)
	.align		4
.L_38:
        /*00e8*/ 	.word	index@(_Z20reduceCompleteUnrollILj512EEvPiS0_j)
        /*00ec*/ 	.word	0x00000000


	//----- nvinfo : EIATTR_REGCOUNT
	.align		4
.L_39:
        /*00f0*/ 	.byte	0x04, 0x2f
        /*00f2*/ 	.short	(.L_41 - .L_40)
	.align		4
.L_40:
        /*00f4*/ 	.word	index@(_Z20reduceCompleteUnrollILj256EEvPiS0_j)
        /*00f8*/ 	.word	0x0000001a


	//----- nvinfo : EIATTR_FRAME_SIZE
	.align		4
.L_41:
        /*00fc*/ 	.byte	0x04, 0x11
        /*00fe*/ 	.short	(.L_43 - .L_42)
	.align		4
.L_42:
        /*0100*/ 	.word	index@(_Z20reduceCompleteUnrollILj256EEvPiS0_j)
        /*0104*/ 	.word	0x00000000


	//----- nvinfo : EIATTR_REGCOUNT
	.align		4
.L_43:
        /*0108*/ 	.byte	0x04, 0x2f
        /*010a*/ 	.short	(.L_45 - .L_44)
	.align		4
.L_44:
        /*010c*/ 	.word	index@(_Z20reduceCompleteUnrollILj128EEvPiS0_j)
        /*0110*/ 	.word	0x0000001a


	//----- nvinfo : EIATTR_FRAME_SIZE
	.align		4
.L_45:
        /*0114*/ 	.byte	0x04, 0x11
        /*0116*/ 	.short	(.L_47 - .L_46)
	.align		4
.L_46:
        /*0118*/ 	.word	index@(_Z20reduceCompleteUnrollILj128EEvPiS0_j)
        /*011c*/ 	.word	0x00000000


	//----- nvinfo : EIATTR_REGCOUNT
	.align		4
.L_47:
        /*0120*/ 	.byte	0x04, 0x2f
        /*0122*/ 	.short	(.L_49 - .L_48)
	.align		4
.L_48:
        /*0124*/ 	.word	index@(_Z20reduceCompleteUnrollILj64EEvPiS0_j)
        /*0128*/ 	.word	0x00000018


	//----- nvinfo : EIATTR_FRAME_SIZE
	.align		4
.L_49:
        /*012c*/ 	.byte	0x04, 0x11
        /*012e*/ 	.short	(.L_51 - .L_50)
	.align		4
.L_50:
        /*0130*/ 	.word	index@(_Z20reduceCompleteUnrollILj64EEvPiS0_j)
        /*0134*/ 	.word	0x00000000


	//----- nvinfo : EIATTR_MIN_STACK_SIZE
	.align		4
.L_51:
        /*0138*/ 	.byte	0x04, 0x12
        /*013a*/ 	.short	(.L_53 - .L_52)
	.align		4
.L_52:
        /*013c*/ 	.word	index@(_Z20reduceCompleteUnrollILj64EEvPiS0_j)
        /*0140*/ 	.word	0x00000000


	//----- nvinfo : EIATTR_MIN_STACK_SIZE
	.align		4
.L_53:
        /*0144*/ 	.byte	0x04, 0x12
        /*0146*/ 	.short	(.L_55 - .L_54)
	.align		4
.L_54:
        /*0148*/ 	.word	index@(_Z20reduceCompleteUnrollILj128EEvPiS0_j)
        /*014c*/ 	.word	0x00000000


	//----- nvinfo : EIATTR_MIN_STACK_SIZE
	.align		4
.L_55:
        /*0150*/ 	.byte	0x04, 0x12
        /*0152*/ 	.short	(.L_57 - .L_56)
	.align		4
.L_56:
        /*0154*/ 	.word	index@(_Z20reduceCompleteUnrollILj256EEvPiS0_j)
        /*0158*/ 	.word	0x00000000


	//----- nvinfo : EIATTR_MIN_STACK_SIZE
	.align		4
.L_57:
        /*015c*/ 	.byte	0x04, 0x12
        /*015e*/ 	.short	(.L_59 - .L_58)
	.align		4
.L_58:
        /*0160*/ 	.word	index@(_Z20reduceCompleteUnrollILj512EEvPiS0_j)
        /*0164*/ 	.word	0x00000000


	//----- nvinfo : EIATTR_MIN_STACK_SIZE
	.align		4
.L_59:
        /*0168*/ 	.byte	0x04, 0x12
        /*016a*/ 	.short	(.L_61 - .L_60)
	.align		4
.L_60:
        /*016c*/ 	.word	index@(_Z20reduceCompleteUnrollILj1024EEvPiS0_j)
        /*0170*/ 	.word	0x00000000


	//----- nvinfo : EIATTR_MIN_STACK_SIZE
	.align		4
.L_61:
        /*0174*/ 	.byte	0x04, 0x12
        /*0176*/ 	.short	(.L_63 - .L_62)
	.align		4
.L_62:
        /*0178*/ 	.word	index@(_Z26reduceCompleteUnrollWarps8PiS_j)
        /*017c*/ 	.word	0x00000000


	//----- nvinfo : EIATTR_MIN_STACK_SIZE
	.align		4
.L_63:
        /*0180*/ 	.byte	0x04, 0x12
        /*0182*/ 	.short	(.L_65 - .L_64)
	.align		4
.L_64:
        /*0184*/ 	.word	index@(_Z21reduceUnrollingWarps8PiS_j)
        /*0188*/ 	.word	0x00000000


	//----- nvinfo : EIATTR_MIN_STACK_SIZE
	.align		4
.L_65:
        /*018c*/ 	.byte	0x04, 0x12
        /*018e*/ 	.short	(.L_67 - .L_66)
	.align		4
.L_66:
        /*0190*/ 	.word	index@(_Z16reduceUnrolling8PiS_j)
        /*0194*/ 	.word	0x00000000


	//----- nvinfo : EIATTR_MIN_STACK_SIZE
	.align		4
.L_67:
        /*0198*/ 	.byte	0x04, 0x12
        /*019a*/ 	.short	(.L_69 - .L_68)
	.align		4
.L_68:
        /*019c*/ 	.word	index@(_Z16reduceUnrolling4PiS_j)
        /*01a0*/ 	.word	0x00000000


	//----- nvinfo : EIATTR_MIN_STACK_SIZE
	.align		4
.L_69:
        /*01a4*/ 	.byte	0x04, 0x12
        /*01a6*/ 	.short	(.L_71 - .L_70)
	.align		4
.L_70:
        /*01a8*/ 	.word	index@(_Z16reduceUnrolling2PiS_j)
        /*01ac*/ 	.word	0x00000000


	//----- nvinfo : EIATTR_MIN_STACK_SIZE
	.align		4
.L_71:
        /*01b0*/ 	.byte	0x04, 0x12
        /*01b2*/ 	.short	(.L_73 - .L_72)
	.align		4
.L_72:
        /*01b4*/ 	.word	index@(_Z17reduceInterleavedPiS_j)
        /*01b8*/ 	.word	0x00000000


	//----- nvinfo : EIATTR_MIN_STACK_SIZE
	.align		4
.L_73:
        /*01bc*/ 	.byte	0x04, 0x12
        /*01be*/ 	.short	(.L_75 - .L_74)
	.align		4
.L_74:
        /*01c0*/ 	.word	index@(_Z20reduceNeighboredLessPiS_j)
        /*01c4*/ 	.word	0x00000000


	//----- nvinfo : EIATTR_MIN_STACK_SIZE
	.align		4
.L_75:
        /*01c8*/ 	.byte	0x04, 0x12
        /*01ca*/ 	.short	(.L_77 - .L_76)
	.align		4
.L_76:
        /*01cc*/ 	.word	index@(_Z16reduceNeighboredPiS_j)
        /*01d0*/ 	.word	0x00000000
.L_77:


//--------------------- .nv.compat                --------------------------
	.section	.nv.compat,"",@"SHT_CUDA_COMPAT_INFO"
	.align	4
        /*0000*/ 	.byte	0x02, 0x09, 0x00, 0x00, 0x02, 0x02, 0x01, 0x00, 0x02, 0x05, 0x05, 0x00, 0x03, 0x07, 0x01, 0x01
        /*0010*/ 	.byte	0x02, 0x03, 0x00, 0x00, 0x02, 0x06, 0x01, 0x00, 0x04, 0x0b, 0x08, 0x00, 0x09, 0x00, 0x00, 0x00
        /*0020*/ 	.byte	0x00, 0x00, 0x00, 0x00


//--------------------- .nv.info._Z20reduceCompleteUnrollILj64EEvPiS0_j --------------------------
	.section	.nv.info._Z20reduceCompleteUnrollILj64EEvPiS0_j,"",@"SHT_CUDA_INFO"
	.sectionflags	@""
	.align	4


	//----- nvinfo : EIATTR_CUDA_API_VERSION
	.align		4
        /*0000*/ 	.byte	0x04, 0x37
        /*0002*/ 	.short	(.L_79 - .L_78)
.L_78:
        /*0004*/ 	.word	0x00000082


	//----- nvinfo : EIATTR_KPARAM_INFO
	.align		4
.L_79:
        /*0008*/ 	.byte	0x04, 0x17
        /*000a*/ 	.short	(.L_81 - .L_80)
.L_80:
        /*000c*/ 	.word	0x00000000
        /*0010*/ 	.short	0x0002
        /*0012*/ 	.short	0x0010
        /*0014*/ 	.byte	0x00, 0xf0, 0x11, 0x00


	//----- nvinfo : EIATTR_KPARAM_INFO
	.align		4
.L_81:
        /*0018*/ 	.byte	0x04, 0x17
        /*001a*/ 	.short	(.L_83 - .L_82)
.L_82:
        /*001c*/ 	.word	0x00000000
        /*0020*/ 	.short	0x0001
        /*0022*/ 	.short	0x0008
        /*0024*/ 	.byte	0x00, 0xf5, 0x21, 0x00


	//----- nvinfo : EIATTR_KPARAM_INFO
	.align		4
.L_83:
        /*0028*/ 	.byte	0x04, 0x17
        /*002a*/ 	.short	(.L_85 - .L_84)
.L_84:
        /*002c*/ 	.word	0x00000000
        /*0030*/ 	.short	0x0000
        /*0032*/ 	.short	0x0000
        /*0034*/ 	.byte	0x00, 0xf5, 0x21, 0x00


	//----- nvinfo : EIATTR_SPARSE_MMA_MASK
	.align		4
.L_85:
        /*0038*/ 	.byte	0x03, 0x50
        /*003a*/ 	.short	0x0000


	//----- nvinfo : EIATTR_MAXREG_COUNT
	.align		4
        /*003c*/ 	.byte	0x03, 0x1b
        /*003e*/ 	.short	0x00ff


	//----- nvinfo : EIATTR_NUM_BARRIERS
	.align		4
        /*0040*/ 	.byte	0x02, 0x4c
        /*0042*/ 	.byte	0x01
	.zero		1


	//----- nvinfo : EIATTR_MERCURY_ISA_VERSION
	.align		4
        /*0044*/ 	.byte	0x03, 0x5f
        /*0046*/ 	.short	0x0101


	//----- nvinfo : EIATTR_VRC_CTA_INIT_COUNT
	.align		4
        /*0048*/ 	.byte	0x02, 0x4a
	.zero		1
	.zero		1


	//----- nvinfo : EIATTR_EXIT_INSTR_OFFSETS
	.align		4
        /*004c*/ 	.byte	0x04, 0x1c
        /*004e*/ 	.short	(.L_87 - .L_86)


	//   ....[0]....
.L_86:
        /*0050*/ 	.word	0x000002f0


	//   ....[1]....
        /*0054*/ 	.word	0x000004e0


	//   ....[2]....
        /*0058*/ 	.word	0x00000530


	//----- nvinfo : EIATTR_CRS_STACK_SIZE
	.align		4
.L_87:
        /*005c*/ 	.byte	0x04, 0x1e
        /*005e*/ 	.short	(.L_89 - .L_88)
.L_88:
        /*0060*/ 	.word	0x00000000


	//----- nvinfo : EIATTR_CBANK_PARAM_SIZE
	.align		4
.L_89:
        /*0064*/ 	.byte	0x03, 0x19
        /*0066*/ 	.short	0x0014


	//----- nvinfo : EIATTR_PARAM_CBANK
	.align		4
        /*0068*/ 	.byte	0x04, 0x0a
        /*006a*/ 	.short	(.L_91 - .L_90)
	.align		4
.L_90:
        /*006c*/ 	.word	index@(.nv.constant0._Z20reduceCompleteUnrollILj64EEvPiS0_j)
        /*0070*/ 	.short	0x0380
        /*0072*/ 	.short	0x0014


	//----- nvinfo : EIATTR_SW_WAR
	.align		4
.L_91:
        /*0074*/ 	.byte	0x04, 0x36
        /*0076*/ 	.short	(.L_93 - .L_92)
.L_92:
        /*0078*/ 	.word	0x00000008
.L_93:


//--------------------- .nv.info._Z20reduceCompleteUnrollILj128EEvPiS0_j --------------------------
	.section	.nv.info._Z20reduceCompleteUnrollILj128EEvPiS0_j,"",@"SHT_CUDA_INFO"
	.sectionflags	@""
	.align	4


	//----- nvinfo : EIATTR_CUDA_API_VERSION
	.align		4
        /*0000*/ 	.byte	0x04, 0x37
        /*0002*/ 	.short	(.L_95 - .L_94)
.L_94:
        /*0004*/ 	.word	0x00000082


	//----- nvinfo : EIATTR_KPARAM_INFO
	.align		4
.L_95:
        /*0008*/ 	.byte	0x04, 0x17
        /*000a*/ 	.short	(.L_97 - .L_96)
.L_96:
        /*000c*/ 	.word	0x00000000
        /*0010*/ 	.short	0x0002
        /*0012*/ 	.short	0x0010
        /*0014*/ 	.byte	0x00, 0xf0, 0x11, 0x00


	//----- nvinfo : EIATTR_KPARAM_INFO
	.align		4
.L_97:
        /*0018*/ 	.byte	0x04, 0x17
        /*001a*/ 	.short	(.L_99 - .L_98)
.L_98:
        /*001c*/ 	.word	0x00000000
        /*0020*/ 	.short	0x0001
        /*0022*/ 	.short	0x0008
        /*0024*/ 	.byte	0x00, 0xf5, 0x21, 0x00


	//----- nvinfo : EIATTR_KPARAM_INFO
	.align		4
.L_99:
        /*0028*/ 	.byte	0x04, 0x17
        /*002a*/ 	.short	(.L_101 - .L_100)
.L_100:
        /*002c*/ 	.word	0x00000000
        /*0030*/ 	.short	0x0000
        /*0032*/ 	.short	0x0000
        /*0034*/ 	.byte	0x00, 0xf5, 0x21, 0x00


	//----- nvinfo : EIATTR_SPARSE_MMA_MASK
	.align		4
.L_101:
        /*0038*/ 	.byte	0x03, 0x50
        /*003a*/ 	.short	0x0000


	//----- nvinfo : EIATTR_MAXREG_COUNT
	.align		4
        /*003c*/ 	.byte	0x03, 0x1b
        /*003e*/ 	.short	0x00ff


	//----- nvinfo : EIATTR_NUM_BARRIERS
	.align		4
        /*0040*/ 	.byte	0x02, 0x4c
        /*0042*/ 	.byte	0x01
	.zero		1


	//----- nvinfo : EIATTR_MERCURY_ISA_VERSION
	.align		4
        /*0044*/ 	.byte	0x03, 0x5f
        /*0046*/ 	.short	0x0101


	//----- nvinfo : EIATTR_VRC_CTA_INIT_COUNT
	.align		4
        /*0048*/ 	.byte	0x02, 0x4a
	.zero		1
	.zero		1


	//----- nvinfo : EIATTR_EXIT_INSTR_OFFSETS
	.align		4
        /*004c*/ 	.byte	0x04, 0x1c
        /*004e*/ 	.short	(.L_103 - .L_102)


	//   ....[0]....
.L_102:
        /*0050*/ 	.word	0x000003c0


	//   ....[1]....
        /*0054*/ 	.word	0x00000560


	//   ....[2]....
        /*0058*/ 	.word	0x000005b0


	//----- nvinfo : EIATTR_CRS_STACK_SIZE
	.align		4
.L_103:
        /*005c*/ 	.byte	0x04, 0x1e
        /*005e*/ 	.short	(.L_105 - .L_104)
.L_104:
        /*0060*/ 	.word	0x00000000


	//----- nvinfo : EIATTR_CBANK_PARAM_SIZE
	.align		4
.L_105:
        /*0064*/ 	.byte	0x03, 0x19
        /*0066*/ 	.short	0x0014


	//----- nvinfo : EIATTR_PARAM_CBANK
	.align		4
        /*0068*/ 	.byte	0x04, 0x0a
        /*006a*/ 	.short	(.L_107 - .L_106)
	.align		4
.L_106:
        /*006c*/ 	.word	index@(.nv.constant0._Z20reduceCompleteUnrollILj128EEvPiS0_j)
        /*0070*/ 	.short	0x0380
        /*0072*/ 	.short	0x0014


	//----- nvinfo : EIATTR_SW_WAR
	.align		4
.L_107:
        /*0074*/ 	.byte	0x04, 0x36
        /*0076*/ 	.short	(.L_109 - .L_108)
.L_108:
        /*0078*/ 	.word	0x00000008
.L_109:


//--------------------- .nv.info._Z20reduceCompleteUnrollILj256EEvPiS0_j --------------------------
	.section	.nv.info._Z20reduceCompleteUnrollILj256EEvPiS0_j,"",@"SHT_CUDA_INFO"
	.sectionflags	@""
	.align	4


	//----- nvinfo : EIATTR_CUDA_API_VERSION
	.align		4
        /*0000*/ 	.byte	0x04, 0x37
        /*0002*/ 	.short	(.L_111 - .L_110)
.L_110:
        /*0004*/ 	.word	0x00000082


	//----- nvinfo : EIATTR_KPARAM_INFO
	.align		4
.L_111:
        /*0008*/ 	.byte	0x04, 0x17
        /*000a*/ 	.short	(.L_113 - .L_112)
.L_112:
        /*000c*/ 	.word	0x00000000
        /*0010*/ 	.short	0x0002
        /*0012*/ 	.short	0x0010
        /*0014*/ 	.byte	0x00, 0xf0, 0x11, 0x00


	//----- nvinfo : EIATTR_KPARAM_INFO
	.align		4
.L_113:
        /*0018*/ 	.byte	0x04, 0x17
        /*001a*/ 	.short	(.L_115 - .L_114)
.L_114:
        /*001c*/ 	.word	0x00000000
        /*0020*/ 	.short	0x0001
        /*0022*/ 	.short	0x0008
        /*0024*/ 	.byte	0x00, 0xf5, 0x21, 0x00


	//----- nvinfo : EIATTR_KPARAM_INFO
	.align		4
.L_115:
        /*0028*/ 	.byte	0x04, 0x17
        /*002a*/ 	.short	(.L_117 - .L_116)
.L_116:
        /*002c*/ 	.word	0x00000000
        /*0030*/ 	.short	0x0000
        /*0032*/ 	.short	0x0000
        /*0034*/ 	.byte	0x00, 0xf5, 0x21, 0x00


	//----- nvinfo : EIATTR_SPARSE_MMA_MASK
	.align		4
.L_117:
        /*0038*/ 	.byte	0x03, 0x50
        /*003a*/ 	.short	0x0000


	//----- nvinfo : EIATTR_MAXREG_COUNT
	.align		4
        /*003c*/ 	.byte	0x03, 0x1b
        /*003e*/ 	.short	0x00ff


	//----- nvinfo : EIATTR_NUM_BARRIERS
	.align		4
        /*0040*/ 	.byte	0x02, 0x4c
        /*0042*/ 	.byte	0x01
	.zero		1


	//----- nvinfo : EIATTR_MERCURY_ISA_VERSION
	.align		4
        /*0044*/ 	.byte	0x03, 0x5f
        /*0046*/ 	.short	0x0101


	//----- nvinfo : EIATTR_VRC_CTA_INIT_COUNT
	.align		4
        /*0048*/ 	.byte	0x02, 0x4a
	.zero		1
	.zero		1


	//----- nvinfo : EIATTR_EXIT_INSTR_OFFSETS
	.align		4
        /*004c*/ 	.byte	0x04, 0x1c
        /*004e*/ 	.short	(.L_119 - .L_118)


	//   ....[0]....
.L_118:
        /*0050*/ 	.word	0x00000440


	//   ....[1]....
        /*0054*/ 	.word	0x000005e0


	//   ....[2]....
        /*0058*/ 	.word	0x00000630


	//----- nvinfo : EIATTR_CRS_STACK_SIZE
	.align		4
.L_119:
        /*005c*/ 	.byte	0x04, 0x1e
        /*005e*/ 	.short	(.L_121 - .L_120)
.L_120:
        /*0060*/ 	.word	0x00000000


	//----- nvinfo : EIATTR_CBANK_PARAM_SIZE
	.align		4
.L_121:
        /*0064*/ 	.byte	0x03, 0x19
        /*0066*/ 	.short	0x0014


	//----- nvinfo : EIATTR_PARAM_CBANK
	.align		4
        /*0068*/ 	.byte	0x04, 0x0a
        /*006a*/ 	.short	(.L_123 - .L_122)
	.align		4
.L_122:
        /*006c*/ 	.word	index@(.nv.constant0._Z20reduceCompleteUnrollILj256EEvPiS0_j)
        /*0070*/ 	.short	0x0380
        /*0072*/ 	.short	0x0014


	//----- nvinfo : EIATTR_SW_WAR
	.align		4
.L_123:
        /*0074*/ 	.byte	0x04, 0x36
        /*0076*/ 	.short	(.L_125 - .L_124)
.L_124:
        /*0078*/ 	.word	0x00000008
.L_125:


//--------------------- .nv.info._Z20reduceCompleteUnrollILj512EEvPiS0_j --------------------------
	.section	.nv.info._Z20reduceCompleteUnrollILj512EEvPiS0_j,"",@"SHT_CUDA_INFO"
	.sectionflags	@""
	.align	4


	//----- nvinfo : EIATTR_CUDA_API_VERSION
	.align		4
        /*0000*/ 	.byte	0x04, 0x37
        /*0002*/ 	.short	(.L_127 - .L_126)
.L_126:
        /*0004*/ 	.word	0x00000082


	//----- nvinfo : EIATTR_KPARAM_INFO
	.align		4
.L_127:
        /*0008*/ 	.byte	0x04, 0x17
        /*000a*/ 	.short	(.L_129 - .L_128)
.L_128:
        /*000c*/ 	.word	0x00000000
        /*0010*/ 	.short	0x0002
        /*0012*/ 	.short	0x0010
        /*0014*/ 	.byte	0x00, 0xf0, 0x11, 0x00


	//----- nvinfo : EIATTR_KPARAM_INFO
	.align		4
.L_129:
        /*0018*/ 	.byte	0x04, 0x17
        /*001a*/ 	.short	(.L_131 - .L_130)
.L_130:
        /*001c*/ 	.word	0x00000000
        /*0020*/ 	.short	0x0001
        /*0022*/ 	.short	0x0008
        /*0024*/ 	.byte	0x00, 0xf5, 0x21, 0x00


	//----- nvinfo : EIATTR_KPARAM_INFO
	.align		4
.L_131:
        /*0028*/ 	.byte	0x04, 0x17
        /*002a*/ 	.short	(.L_133 - .L_132)
.L_132:
        /*002c*/ 	.word	0x00000000
        /*0030*/ 	.short	0x0000
        /*0032*/ 	.short	0x0000
        /*0034*/ 	.byte	0x00, 0xf5, 0x21, 0x00


	//----- nvinfo : EIATTR_SPARSE_MMA_MASK
	.align		4
.L_133:
        /*0038*/ 	.byte	0x03, 0x50
        /*003a*/ 	.short	0x0000


	//----- nvinfo : EIATTR_MAXREG_COUNT
	.align		4
        /*003c*/ 	.byte	0x03, 0x1b
        /*003e*/ 	.short	0x00ff


	//----- nvinfo : EIATTR_NUM_BARRIERS
	.align		4
        /*0040*/ 	.byte	0x02, 0x4c
        /*0042*/ 	.byte	0x01
	.zero		1


	//----- nvinfo : EIATTR_MERCURY_ISA_VERSION
	.align		4
        /*0044*/ 	.byte	0x03, 0x5f
        /*0046*/ 	.short	0x0101


	//----- nvinfo : EIATTR_VRC_CTA_INIT_COUNT
	.align		4
        /*0048*/ 	.byte	0x02, 0x4a
	.zero		1
	.zero		1


	//----- nvinfo : EIATTR_EXIT_INSTR_OFFSETS
	.align		4
        /*004c*/ 	.byte	0x04, 0x1c
        /*004e*/ 	.short	(.L_135 - .L_134)


	//   ....[0]....
.L_134:
        /*0050*/ 	.word	0x000004c0


	//   ....[1]....
        /*0054*/ 	.word	0x00000660


	//   ....[2]....
        /*0058*/ 	.word	0x000006b0


	//----- nvinfo : EIATTR_CRS_STACK_SIZE
	.align		4
.L_135:
        /*005c*/ 	.byte	0x04, 0x1e
        /*005e*/ 	.short	(.L_137 - .L_136)
.L_136:
        /*0060*/ 	.word	0x00000000


	//----- nvinfo : EIATTR_CBANK_PARAM_SIZE
	.align		4
.L_137:
        /*0064*/ 	.byte	0x03, 0x19
        /*0066*/ 	.short	0x0014


	//----- nvinfo : EIATTR_PARAM_CBANK
	.align		4
        /*0068*/ 	.byte	0x04, 0x0a
        /*006a*/ 	.short	(.L_139 - .L_138)
	.align		4
.L_138:
        /*006c*/ 	.word	index@(.nv.constant0._Z20reduceCompleteUnrollILj512EEvPiS0_j)
        /*0070*/ 	.short	0x0380
        /*0072*/ 	.short	0x0014


	//----- nvinfo : EIATTR_SW_WAR
	.align		4
.L_139:
        /*0074*/ 	.byte	0x04, 0x36
        /*0076*/ 	.short	(.L_141 - .L_140)
.L_140:
        /*0078*/ 	.word	0x00000008
.L_141:


//--------------------- .nv.info._Z20reduceCompleteUnrollILj1024EEvPiS0_j --------------------------
	.section	.nv.info._Z20reduceCompleteUnrollILj1024EEvPiS0_j,"",@"SHT_CUDA_INFO"
	.sectionflags	@""
	.align	4


	//----- nvinfo : EIATTR_CUDA_API_VERSION
	.align		4
        /*0000*/ 	.byte	0x04, 0x37
        /*0002*/ 	.short	(.L_143 - .L_142)
.L_142:
        /*0004*/ 	.word	0x00000082


	//----- nvinfo : EIATTR_KPARAM_INFO
	.align		4
.L_143:
        /*0008*/ 	.byte	0x04, 0x17
        /*000a*/ 	.short	(.L_145 - .L_144)
.L_144:
        /*000c*/ 	.word	0x00000000
        /*0010*/ 	.short	0x0002
        /*0012*/ 	.short	0x0010
        /*0014*/ 	.byte	0x00, 0xf0, 0x11, 0x00


	//----- nvinfo : EIATTR_KPARAM_INFO
	.align		4
.L_145:
        /*0018*/ 	.byte	0x04, 0x17
        /*001a*/ 	.short	(.L_147 - .L_146)
.L_146:
        /*001c*/ 	.word	0x00000000
        /*0020*/ 	.short	0x0001
        /*0022*/ 	.short	0x0008
        /*0024*/ 	.byte	0x00, 0xf5, 0x21, 0x00


	//----- nvinfo : EIATTR_KPARAM_INFO
	.align		4
.L_147:
        /*0028*/ 	.byte	0x04, 0x17
        /*002a*/ 	.short	(.L_149 - .L_148)
.L_148:
        /*002c*/ 	.word	0x00000000
        /*0030*/ 	.short	0x0000
        /*0032*/ 	.short	0x0000
        /*0034*/ 	.byte	0x00, 0xf5, 0x21, 0x00


	//----- nvinfo : EIATTR_SPARSE_MMA_MASK
	.align		4
.L_149:
        /*0038*/ 	.byte	0x03, 0x50
        /*003a*/ 	.short	0x0000


	//----- nvinfo : EIATTR_MAXREG_COUNT
	.align		4
        /*003c*/ 	.byte	0x03, 0x1b
        /*003e*/ 	.short	0x00ff


	//----- nvinfo : EIATTR_NUM_BARRIERS
	.align		4
        /*0040*/ 	.byte	0x02, 0x4c
        /*0042*/ 	.byte	0x01
	.zero		1


	//----- nvinfo : EIATTR_MERCURY_ISA_VERSION
	.align		4
        /*0044*/ 	.byte	0x03, 0x5f
        /*0046*/ 	.short	0x0101


	//----- nvinfo : EIATTR_VRC_CTA_INIT_COUNT
	.align		4
        /*0048*/ 	.byte	0x02, 0x4a
	.zero		1
	.zero		1


	//----- nvinfo : EIATTR_EXIT_INSTR_OFFSETS
	.align		4
        /*004c*/ 	.byte	0x04, 0x1c
        /*004e*/ 	.short	(.L_151 - .L_150)


	//   ....[0]....
.L_150:
        /*0050*/ 	.word	0x00000540


	//   ....[1]....
        /*0054*/ 	.word	0x000006e0


	//   ....[2]....
        /*0058*/ 	.word	0x00000730


	//----- nvinfo : EIATTR_CRS_STACK_SIZE
	.align		4
.L_151:
        /*005c*/ 	.byte	0x04, 0x1e
        /*005e*/ 	.short	(.L_153 - .L_152)
.L_152:
        /*0060*/ 	.word	0x00000000


	//----- nvinfo : EIATTR_CBANK_PARAM_SIZE
	.align		4
.L_153:
        /*0064*/ 	.byte	0x03, 0x19
        /*0066*/ 	.short	0x0014


	//----- nvinfo : EIATTR_PARAM_CBANK
	.align		4
        /*0068*/ 	.byte	0x04, 0x0a
        /*006a*/ 	.short	(.L_155 - .L_154)
	.align		4
.L_154:
        /*006c*/ 	.word	index@(.nv.constant0._Z20reduceCompleteUnrollILj1024EEvPiS0_j)
        /*0070*/ 	.short	0x0380
        /*0072*/ 	.short	0x0014


	//----- nvinfo : EIATTR_SW_WAR
	.align		4
.L_155:
        /*0074*/ 	.byte	0x04, 0x36
        /*0076*/ 	.short	(.L_157 - .L_156)
.L_156:
        /*0078*/ 	.word	0x00000008
.L_157:


//--------------------- .nv.info._Z26reduceCompleteUnrollWarps8PiS_j --------------------------
	.section	.nv.info._Z26reduceCompleteUnrollWarps8PiS_j,"",@"SHT_CUDA_INFO"
	.sectionflags	@""
	.align	4


	//----- nvinfo : EIATTR_CUDA_API_VERSION
	.align		4
        /*0000*/ 	.byte	0x04, 0x37
        /*0002*/ 	.short	(.L_159 - .L_158)
.L_158:
        /*0004*/ 	.word	0x00000082


	//----- nvinfo : EIATTR_KPARAM_INFO
	.align		4
.L_159:
        /*0008*/ 	.byte	0x04, 0x17
        /*000a*/ 	.short	(.L_161 - .L_160)
.L_160:
        /*000c*/ 	.word	0x00000000
        /*0010*/ 	.short	0x0002
        /*0012*/ 	.short	0x0010
        /*0014*/ 	.byte	0x00, 0xf0, 0x11, 0x00


	//----- nvinfo : EIATTR_KPARAM_INFO
	.align		4
.L_161:
        /*0018*/ 	.byte	0x04, 0x17
        /*001a*/ 	.short	(.L_163 - .L_162)
.L_162:
        /*001c*/ 	.word	0x00000000
        /*0020*/ 	.short	0x0001
        /*0022*/ 	.short	0x0008
        /*0024*/ 	.byte	0x00, 0xf5, 0x21, 0x00


	//----- nvinfo : EIATTR_KPARAM_INFO
	.align		4
.L_163:
        /*0028*/ 	.byte	0x04, 0x17
        /*002a*/ 	.short	(.L_165 - .L_164)
.L_164:
        /*002c*/ 	.word	0x00000000
        /*0030*/ 	.short	0x0000
        /*0032*/ 	.short	0x0000
        /*0034*/ 	.byte	0x00, 0xf5, 0x21, 0x00


	//----- nvinfo : EIATTR_SPARSE_MMA_MASK
	.align		4
.L_165:
        /*0038*/ 	.byte	0x03, 0x50
        /*003a*/ 	.short	0x0000


	//----- nvinfo : EIATTR_MAXREG_COUNT
	.align		4
        /*003c*/ 	.byte	0x03, 0x1b
        /*003e*/ 	.short	0x00ff


	//----- nvinfo : EIATTR_NUM_BARRIERS
	.align		4
        /*0040*/ 	.byte	0x02, 0x4c
        /*0042*/ 	.byte	0x01
	.zero		1


	//----- nvinfo : EIATTR_MERCURY_ISA_VERSION
	.align		4
        /*0044*/ 	.byte	0x03, 0x5f
        /*0046*/ 	.short	0x0101


	//----- nvinfo : EIATTR_VRC_CTA_INIT_COUNT
	.align		4
        /*0048*/ 	.byte	0x02, 0x4a
	.zero		1
	.zero		1


	//----- nvinfo : EIATTR_EXIT_INSTR_OFFSETS
	.align		4
        /*004c*/ 	.byte	0x04, 0x1c
        /*004e*/ 	.short	(.L_167 - .L_166)


	//   ....[0]....
.L_166:
        /*0050*/ 	.word	0x00000580


	//   ....[1]....
        /*0054*/ 	.word	0x00000720


	//   ....[2]....
        /*0058*/ 	.word	0x00000770


	//----- nvinfo : EIATTR_CRS_STACK_SIZE
	.align		4
.L_167:
        /*005c*/ 	.byte	0x04, 0x1e
        /*005e*/ 	.short	(.L_169 - .L_168)
.L_168:
        /*0060*/ 	.word	0x00000000


	//----- nvinfo : EIATTR_CBANK_PARAM_SIZE
	.align		4
.L_169:
        /*0064*/ 	.byte	0x03, 0x19
        /*0066*/ 	.short	0x0014


	//----- nvinfo : EIATTR_PARAM_CBANK
	.align		4
        /*0068*/ 	.byte	0x04, 0x0a
        /*006a*/ 	.short	(.L_171 - .L_170)
	.align		4
.L_170:
        /*006c*/ 	.word	index@(.nv.constant0._Z26reduceCompleteUnrollWarps8PiS_j)
        /*0070*/ 	.short	0x0380
        /*0072*/ 	.short	0x0014


	//----- nvinfo : EIATTR_SW_WAR
	.align		4
.L_171:
        /*0074*/ 	.byte	0x04, 0x36
        /*0076*/ 	.short	(.L_173 - .L_172)
.L_172:
        /*0078*/ 	.word	0x00000008
.L_173:


//--------------------- .nv.info._Z21reduceUnrollingWarps8PiS_j --------------------------
	.section	.nv.info._Z21reduceUnrollingWarps8PiS_j,"",@"SHT_CUDA_INFO"
	.sectionflags	@""
	.align	4


	//----- nvinfo : EIATTR_CUDA_API_VERSION
	.align		4
        /*0000*/ 	.byte	0x04, 0x37
        /*0002*/ 	.short	(.L_175 - .L_174)
.L_174:
        /*0004*/ 	.word	0x00000082


	//----- nvinfo : EIATTR_KPARAM_INFO
	.align		4
.L_175:
        /*0008*/ 	.byte	0x04, 0x17
        /*000a*/ 	.short	(.L_177 - .L_176)
.L_176:
        /*000c*/ 	.word	0x00000000
        /*0010*/ 	.short	0x0002
        /*0012*/ 	.short	0x0010
        /*0014*/ 	.byte	0x00, 0xf0, 0x11, 0x00


	//----- nvinfo : EIATTR_KPARAM_INFO
	.align		4
.L_177:
        /*0018*/ 	.byte	0x04, 0x17
        /*001a*/ 	.short	(.L_179 - .L_178)
.L_178:
        /*001c*/ 	.word	0x00000000
        /*0020*/ 	.short	0x0001
        /*0022*/ 	.short	0x0008
        /*0024*/ 	.byte	0x00, 0xf5, 0x21, 0x00


	//----- nvinfo : EIATTR_KPARAM_INFO
	.align		4
.L_179:
        /*0028*/ 	.byte	0x04, 0x17
        /*002a*/ 	.short	(.L_181 - .L_180)
.L_180:
        /*002c*/ 	.word	0x00000000
        /*0030*/ 	.short	0x0000
        /*0032*/ 	.short	0x0000
        /*0034*/ 	.byte	0x00, 0xf5, 0x21, 0x00


	//----- nvinfo : EIATTR_SPARSE_MMA_MASK
	.align		4
.L_181:
        /*0038*/ 	.byte	0x03, 0x50
        /*003a*/ 	.short	0x0000


	//----- nvinfo : EIATTR_MAXREG_COUNT
	.align		4
        /*003c*/ 	.byte	0x03, 0x1b
        /*003e*/ 	.short	0x00ff


	//----- nvinfo : EIATTR_NUM_BARRIERS
	.align		4
        /*0040*/ 	.byte	0x02, 0x4c
        /*0042*/ 	.byte	0x01
	.zero		1


	//----- nvinfo : EIATTR_MERCURY_ISA_VERSION
	.align		4
        /*0044*/ 	.byte	0x03, 0x5f
        /*0046*/ 	.short	0x0101


	//----- nvinfo : EIATTR_VRC_CTA_INIT_COUNT
	.align		4
        /*0048*/ 	.byte	0x02, 0x4a
	.zero		1
	.zero		1


	//----- nvinfo : EIATTR_EXIT_INSTR_OFFSETS
	.align		4
        /*004c*/ 	.byte	0x04, 0x1c
        /*004e*/ 	.short	(.L_183 - .L_182)


	//   ....[0]....
.L_182:
        /*0050*/ 	.word	0x00000400


	//   ....[1]....
        /*0054*/ 	.word	0x000005a0


	//   ....[2]....
        /*0058*/ 	.word	0x000005f0


	//----- nvinfo : EIATTR_CRS_STACK_SIZE
	.align		4
.L_183:
        /*005c*/ 	.byte	0x04, 0x1e
        /*005e*/ 	.short	(.L_185 - .L_184)
.L_184:
        /*0060*/ 	.word	0x00000000


	//----- nvinfo : EIATTR_CBANK_PARAM_SIZE
	.align		4
.L_185:
        /*0064*/ 	.byte	0x03, 0x19
        /*0066*/ 	.short	0x0014


	//----- nvinfo : EIATTR_PARAM_CBANK
	.align		4
        /*0068*/ 	.byte	0x04, 0x0a
        /*006a*/ 	.short	(.L_187 - .L_186)
	.align		4
.L_186:
        /*006c*/ 	.word	index@(.nv.constant0._Z21reduceUnrollingWarps8PiS_j)
        /*0070*/ 	.short	0x0380
        /*0072*/ 	.short	0x0014


	//----- nvinfo : EIATTR_SW_WAR
	.align		4
.L_187:
        /*0074*/ 	.byte	0x04, 0x36
        /*0076*/ 	.short	(.L_189 - .L_188)
.L_188:
        /*0078*/ 	.word	0x00000008
.L_189:


//--------------------- .nv.info._Z16reduceUnrolling8PiS_j --------------------------
	.section	.nv.info._Z16reduceUnrolling8PiS_j,"",@"SHT_CUDA_INFO"
	.sectionflags	@""
	.align	4


	//----- nvinfo : EIATTR_CUDA_API_VERSION
	.align		4
        /*0000*/ 	.byte	0x04, 0x37
        /*0002*/ 	.short	(.L_191 - .L_190)
.L_190:
        /*0004*/ 	.word	0x00000082


	//----- nvinfo : EIATTR_KPARAM_INFO
	.align		4
.L_191:
        /*0008*/ 	.byte	0x04, 0x17
        /*000a*/ 	.short	(.L_193 - .L_192)
.L_192:
        /*000c*/ 	.word	0x00000000
        /*0010*/ 	.short	0x0002
        /*0012*/ 	.short	0x0010
        /*0014*/ 	.byte	0x00, 0xf0, 0x11, 0x00


	//----- nvinfo : EIATTR_KPARAM_INFO
	.align		4
.L_193:
        /*0018*/ 	.byte	0x04, 0x17
        /*001a*/ 	.short	(.L_195 - .L_194)
.L_194:
        /*001c*/ 	.word	0x00000000
        /*0020*/ 	.short	0x0001
        /*0022*/ 	.short	0x0008
        /*0024*/ 	.byte	0x00, 0xf5, 0x21, 0x00


	//----- nvinfo : EIATTR_KPARAM_INFO
	.align		4
.L_195:
        /*0028*/ 	.byte	0x04, 0x17
        /*002a*/ 	.short	(.L_197 - .L_196)
.L_196:
        /*002c*/ 	.word	0x00000000
        /*0030*/ 	.short	0x0000
        /*0032*/ 	.short	0x0000
        /*0034*/ 	.byte	0x00, 0xf5, 0x21, 0x00


	//----- nvinfo : EIATTR_SPARSE_MMA_MASK
	.align		4
.L_197:
        /*0038*/ 	.byte	0x03, 0x50
        /*003a*/ 	.short	0x0000


	//----- nvinfo : EIATTR_MAXREG_COUNT
	.align		4
        /*003c*/ 	.byte	0x03, 0x1b
        /*003e*/ 	.short	0x00ff


	//----- nvinfo : EIATTR_NUM_BARRIERS
	.align		4
        /*0040*/ 	.byte	0x02, 0x4c
        /*0042*/ 	.byte	0x01
	.zero		1


	//----- nvinfo : EIATTR_MERCURY_ISA_VERSION
	.align		4
        /*0044*/ 	.byte	0x03, 0x5f
        /*0046*/ 	.short	0x0101


	//----- nvinfo : EIATTR_VRC_CTA_INIT_COUNT
	.align		4
        /*0048*/ 	.byte	0x02, 0x4a
	.zero		1
	.zero		1


	//----- nvinfo : EIATTR_EXIT_INSTR_OFFSETS
	.align		4
        /*004c*/ 	.byte	0x04, 0x1c
        /*004e*/ 	.short	(.L_199 - .L_198)


	//   ....[0]....
.L_198:
        /*0050*/ 	.word	0x00000400


	//   ....[1]....
        /*0054*/ 	.word	0x00000450


	//----- nvinfo : EIATTR_CRS_STACK_SIZE
	.align		4
.L_199:
        /*0058*/ 	.byte	0x04, 0x1e
        /*005a*/ 	.short	(.L_201 - .L_200)
.L_200:
        /*005c*/ 	.word	0x00000000


	//----- nvinfo : EIATTR_CBANK_PARAM_SIZE
	.align		4
.L_201:
        /*0060*/ 	.byte	0x03, 0x19
        /*0062*/ 	.short	0x0014


	//----- nvinfo : EIATTR_PARAM_CBANK
	.align		4
        /*0064*/ 	.byte	0x04, 0x0a
        /*0066*/ 	.short	(.L_203 - .L_202)
	.align		4
.L_202:
        /*0068*/ 	.word	index@(.nv.constant0._Z16reduceUnrolling8PiS_j)
        /*006c*/ 	.short	0x0380
        /*006e*/ 	.short	0x0014


	//----- nvinfo : EIATTR_SW_WAR
	.align		4
.L_203:
        /*0070*/ 	.byte	0x04, 0x36
        /*0072*/ 	.short	(.L_205 - .L_204)
.L_204:
        /*0074*/ 	.word	0x00000008
.L_205:


//--------------------- .nv.info._Z16reduceUnrolling4PiS_j --------------------------
	.section	.nv.info._Z16reduceUnrolling4PiS_j,"",@"SHT_CUDA_INFO"
	.sectionflags	@""
	.align	4


	//----- nvinfo : EIATTR_CUDA_API_VERSION
	.align		4
        /*0000*/ 	.byte	0x04, 0x37
        /*0002*/ 	.short	(.L_207 - .L_206)
.L_206:
        /*0004*/ 	.word	0x00000082


	//----- nvinfo : EIATTR_KPARAM_INFO
	.align		4
.L_207:
        /*0008*/ 	.byte	0x04, 0x17
        /*000a*/ 	.short	(.L_209 - .L_208)
.L_208:
        /*000c*/ 	.word	0x00000000
        /*0010*/ 	.short	0x0002
        /*0012*/ 	.short	0x0010
        /*0014*/ 	.byte	0x00, 0xf0, 0x11, 0x00


	//----- nvinfo : EIATTR_KPARAM_INFO
	.align		4
.L_209:
        /*0018*/ 	.byte	0x04, 0x17
        /*001a*/ 	.short	(.L_211 - .L_210)
.L_210:
        /*001c*/ 	.word	0x00000000
        /*0020*/ 	.short	0x0001
        /*0022*/ 	.short	0x0008
        /*0024*/ 	.byte	0x00, 0xf5, 0x21, 0x00


	//----- nvinfo : EIATTR_KPARAM_INFO
	.align		4
.L_211:
        /*0028*/ 	.byte	0x04, 0x17
        /*002a*/ 	.short	(.L_213 - .L_212)
.L_212:
        /*002c*/ 	.word	0x00000000
        /*0030*/ 	.short	0x0000
        /*0032*/ 	.short	0x0000
        /*0034*/ 	.byte	0x00, 0xf5, 0x21, 0x00


	//----- nvinfo : EIATTR_SPARSE_MMA_MASK
	.align		4
.L_213:
        /*0038*/ 	.byte	0x03, 0x50
        /*003a*/ 	.short	0x0000


	//----- nvinfo : EIATTR_MAXREG_COUNT
	.align		4
        /*003c*/ 	.byte	0x03, 0x1b
        /*003e*/ 	.short	0x00ff


	//----- nvinfo : EIATTR_NUM_BARRIERS
	.align		4
        /*0040*/ 	.byte	0x02, 0x4c
        /*0042*/ 	.byte	0x01
	.zero		1


	//----- nvinfo : EIATTR_MERCURY_ISA_VERSION
	.align		4
        /*0044*/ 	.byte	0x03, 0x5f
        /*0046*/ 	.short	0x0101


	//----- nvinfo : EIATTR_VRC_CTA_INIT_COUNT
	.align		4
        /*0048*/ 	.byte	0x02, 0x4a
	.zero		1
	.zero		1


	//----- nvinfo : EIATTR_EXIT_INSTR_OFFSETS
	.align		4
        /*004c*/ 	.byte	0x04, 0x1c
        /*004e*/ 	.short	(.L_215 - .L_214)


	//   ....[0]....
.L_214:
        /*0050*/ 	.word	0x000002f0


	//   ....[1]....
        /*0054*/ 	.word	0x00000340


	//----- nvinfo : EIATTR_CRS_STACK_SIZE
	.align		4
.L_215:
        /*0058*/ 	.byte	0x04, 0x1e
        /*005a*/ 	.short	(.L_217 - .L_216)
.L_216:
        /*005c*/ 	.word	0x00000000


	//----- nvinfo : EIATTR_CBANK_PARAM_SIZE
	.align		4
.L_217:
        /*0060*/ 	.byte	0x03, 0x19
        /*0062*/ 	.short	0x0014


	//----- nvinfo : EIATTR_PARAM_CBANK
	.align		4
        /*0064*/ 	.byte	0x04, 0x0a
        /*0066*/ 	.short	(.L_219 - .L_218)
	.align		4
.L_218:
        /*0068*/ 	.word	index@(.nv.constant0._Z16reduceUnrolling4PiS_j)
        /*006c*/ 	.short	0x0380
        /*006e*/ 	.short	0x0014


	//----- nvinfo : EIATTR_SW_WAR
	.align		4
.L_219:
        /*0070*/ 	.byte	0x04, 0x36
        /*0072*/ 	.short	(.L_221 - .L_220)
.L_220:
        /*0074*/ 	.word	0x00000008
.L_221:


//--------------------- .nv.info._Z16reduceUnrolling2PiS_j --------------------------
	.section	.nv.info._Z16reduceUnrolling2PiS_j,"",@"SHT_CUDA_INFO"
	.sectionflags	@""
	.align	4


	//----- nvinfo : EIATTR_CUDA_API_VERSION
	.align		4
        /*0000*/ 	.byte	0x04, 0x37
        /*0002*/ 	.short	(.L_223 - .L_222)
.L_222:
        /*0004*/ 	.word	0x00000082


	//----- nvinfo : EIATTR_KPARAM_INFO
	.align		4
.L_223:
        /*0008*/ 	.byte	0x04, 0x17
        /*000a*/ 	.short	(.L_225 - .L_224)
.L_224:
        /*000c*/ 	.word	0x00000000
        /*0010*/ 	.short	0x0002
        /*0012*/ 	.short	0x0010
        /*0014*/ 	.byte	0x00, 0xf0, 0x11, 0x00


	//----- nvinfo : EIATTR_KPARAM_INFO
	.align		4
.L_225:
        /*0018*/ 	.byte	0x04, 0x17
        /*001a*/ 	.short	(.L_227 - .L_226)
.L_226:
        /*001c*/ 	.word	0x00000000
        /*0020*/ 	.short	0x0001
        /*0022*/ 	.short	0x0008
        /*0024*/ 	.byte	0x00, 0xf5, 0x21, 0x00


	//----- nvinfo : EIATTR_KPARAM_INFO
	.align		4
.L_227:
        /*0028*/ 	.byte	0x04, 0x17
        /*002a*/ 	.short	(.L_229 - .L_228)
.L_228:
        /*002c*/ 	.word	0x00000000
        /*0030*/ 	.short	0x0000
        /*0032*/ 	.short	0x0000
        /*0034*/ 	.byte	0x00, 0xf5, 0x21, 0x00


	//----- nvinfo : EIATTR_SPARSE_MMA_MASK
	.align		4
.L_229:
        /*0038*/ 	.byte	0x03, 0x50
        /*003a*/ 	.short	0x0000


	//----- nvinfo : EIATTR_MAXREG_COUNT
	.align		4
        /*003c*/ 	.byte	0x03, 0x1b
        /*003e*/ 	.short	0x00ff


	//----- nvinfo : EIATTR_NUM_BARRIERS
	.align		4
        /*0040*/ 	.byte	0x02, 0x4c
        /*0042*/ 	.byte	0x01
	.zero		1


	//----- nvinfo : EIATTR_MERCURY_ISA_VERSION
	.align		4
        /*0044*/ 	.byte	0x03, 0x5f
        /*0046*/ 	.short	0x0101


	//----- nvinfo : EIATTR_VRC_CTA_INIT_COUNT
	.align		4
        /*0048*/ 	.byte	0x02, 0x4a
	.zero		1
	.zero		1


	//----- nvinfo : EIATTR_EXIT_INSTR_OFFSETS
	.align		4
        /*004c*/ 	.byte	0x04, 0x1c
        /*004e*/ 	.short	(.L_231 - .L_230)


	//   ....[0]....
.L_230:
        /*0050*/ 	.word	0x00000290


	//   ....[1]....
        /*0054*/ 	.word	0x000002e0


	//----- nvinfo : EIATTR_CRS_STACK_SIZE
	.align		4
.L_231:
        /*0058*/ 	.byte	0x04, 0x1e
        /*005a*/ 	.short	(.L_233 - .L_232)
.L_232:
        /*005c*/ 	.word	0x00000000


	//----- nvinfo : EIATTR_CBANK_PARAM_SIZE
	.align		4
.L_233:
        /*0060*/ 	.byte	0x03, 0x19
        /*0062*/ 	.short	0x0014


	//----- nvinfo : EIATTR_PARAM_CBANK
	.align		4
        /*0064*/ 	.byte	0x04, 0x0a
        /*0066*/ 	.short	(.L_235 - .L_234)
	.align		4
.L_234:
        /*0068*/ 	.word	index@(.nv.constant0._Z16reduceUnrolling2PiS_j)
        /*006c*/ 	.short	0x0380
        /*006e*/ 	.short	0x0014


	//----- nvinfo : EIATTR_SW_WAR
	.align		4
.L_235:
        /*0070*/ 	.byte	0x04, 0x36
        /*0072*/ 	.short	(.L_237 - .L_236)
.L_236:
        /*0074*/ 	.word	0x00000008
.L_237:


//--------------------- .nv.info._Z17reduceInterleavedPiS_j --------------------------
	.section	.nv.info._Z17reduceInterleavedPiS_j,"",@"SHT_CUDA_INFO"
	.sectionflags	@""
	.align	4


	//----- nvinfo : EIATTR_CUDA_API_VERSION
	.align		4
        /*0000*/ 	.byte	0x04, 0x37
        /*0002*/ 	.short	(.L_239 - .L_238)
.L_238:
        /*0004*/ 	.word	0x00000082


	//----- nvinfo : EIATTR_KPARAM_INFO
	.align		4
.L_239:
        /*0008*/ 	.byte	0x04, 0x17
        /*000a*/ 	.short	(.L_241 - .L_240)
.L_240:
        /*000c*/ 	.word	0x00000000
        /*0010*/ 	.short	0x0002
        /*0012*/ 	.short	0x0010
        /*0014*/ 	.byte	0x00, 0xf0, 0x11, 0x00


	//----- nvinfo : EIATTR_KPARAM_INFO
	.align		4
.L_241:
        /*0018*/ 	.byte	0x04, 0x17
        /*001a*/ 	.short	(.L_243 - .L_242)
.L_242:
        /*001c*/ 	.word	0x00000000
        /*0020*/ 	.short	0x0001
        /*0022*/ 	.short	0x0008
        /*0024*/ 	.byte	0x00, 0xf5, 0x21, 0x00


	//----- nvinfo : EIATTR_KPARAM_INFO
	.align		4
.L_243:
        /*0028*/ 	.byte	0x04, 0x17
        /*002a*/ 	.short	(.L_245 - .L_244)
.L_244:
        /*002c*/ 	.word	0x00000000
        /*0030*/ 	.short	0x0000
        /*0032*/ 	.short	0x0000
        /*0034*/ 	.byte	0x00, 0xf5, 0x21, 0x00


	//----- nvinfo : EIATTR_SPARSE_MMA_MASK
	.align		4
.L_245:
        /*0038*/ 	.byte	0x03, 0x50
        /*003a*/ 	.short	0x0000


	//----- nvinfo : EIATTR_MAXREG_COUNT
	.align		4
        /*003c*/ 	.byte	0x03, 0x1b
        /*003e*/ 	.short	0x00ff


	//----- nvinfo : EIATTR_NUM_BARRIERS
	.align		4
        /*0040*/ 	.byte	0x02, 0x4c
        /*0042*/ 	.byte	0x01
	.zero		1


	//----- nvinfo : EIATTR_MERCURY_ISA_VERSION
	.align		4
        /*0044*/ 	.byte	0x03, 0x5f
        /*0046*/ 	.short	0x0101


	//----- nvinfo : EIATTR_VRC_CTA_INIT_COUNT
	.align		4
        /*0048*/ 	.byte	0x02, 0x4a
	.zero		1
	.zero		1


	//----- nvinfo : EIATTR_EXIT_INSTR_OFFSETS
	.align		4
        /*004c*/ 	.byte	0x04, 0x1c
        /*004e*/ 	.short	(.L_247 - .L_246)


	//   ....[0]....
.L_246:
        /*0050*/ 	.word	0x000000a0


	//   ....[1]....
        /*0054*/ 	.word	0x000001f0


	//   ....[2]....
        /*0058*/ 	.word	0x00000240


	//----- nvinfo : EIATTR_CRS_STACK_SIZE
	.align		4
.L_247:
        /*005c*/ 	.byte	0x04, 0x1e
        /*005e*/ 	.short	(.L_249 - .L_248)
.L_248:
        /*0060*/ 	.word	0x00000000


	//----- nvinfo : EIATTR_CBANK_PARAM_SIZE
	.align		4
.L_249:
        /*0064*/ 	.byte	0x03, 0x19
        /*0066*/ 	.short	0x0014


	//----- nvinfo : EIATTR_PARAM_CBANK
	.align		4
        /*0068*/ 	.byte	0x04, 0x0a
        /*006a*/ 	.short	(.L_251 - .L_250)
	.align		4
.L_250:
        /*006c*/ 	.word	index@(.nv.constant0._Z17reduceInterleavedPiS_j)
        /*0070*/ 	.short	0x0380
        /*0072*/ 	.short	0x0014


	//----- nvinfo : EIATTR_SW_WAR
	.align		4
.L_251:
        /*0074*/ 	.byte	0x04, 0x36
        /*0076*/ 	.short	(.L_253 - .L_252)
.L_252:
        /*0078*/ 	.word	0x00000008
.L_253:


//--------------------- .nv.info._Z20reduceNeighboredLessPiS_j --------------------------
	.section	.nv.info._Z20reduceNeighboredLessPiS_j,"",@"SHT_CUDA_INFO"
	.sectionflags	@""
	.align	4


	//----- nvinfo : EIATTR_CUDA_API_VERSION
	.align		4
        /*0000*/ 	.byte	0x04, 0x37
        /*0002*/ 	.short	(.L_255 - .L_254)
.L_254:
        /*0004*/ 	.word	0x00000082


	//----- nvinfo : EIATTR_KPARAM_INFO
	.align		4
.L_255:
        /*0008*/ 	.byte	0x04, 0x17
        /*000a*/ 	.short	(.L_257 - .L_256)
.L_256:
        /*000c*/ 	.word	0x00000000
        /*0010*/ 	.short	0x0002
        /*0012*/ 	.short	0x0010
        /*0014*/ 	.byte	0x00, 0xf0, 0x11, 0x00


	//----- nvinfo : EIATTR_KPARAM_INFO
	.align		4
.L_257:
        /*0018*/ 	.byte	0x04, 0x17
        /*001a*/ 	.short	(.L_259 - .L_258)
.L_258:
        /*001c*/ 	.word	0x00000000
        /*0020*/ 	.short	0x0001
        /*0022*/ 	.short	0x0008
        /*0024*/ 	.byte	0x00, 0xf5, 0x21, 0x00


	//----- nvinfo : EIATTR_KPARAM_INFO
	.align		4
.L_259:
        /*0028*/ 	.byte	0x04, 0x17
        /*002a*/ 	.short	(.L_261 - .L_260)
.L_260:
        /*002c*/ 	.word	0x00000000
        /*0030*/ 	.short	0x0000
        /*0032*/ 	.short	0x0000
        /*0034*/ 	.byte	0x00, 0xf5, 0x21, 0x00


	//----- nvinfo : EIATTR_SPARSE_MMA_MASK
	.align		4
.L_261:
        /*0038*/ 	.byte	0x03, 0x50
        /*003a*/ 	.short	0x0000


	//----- nvinfo : EIATTR_MAXREG_COUNT
	.align		4
        /*003c*/ 	.byte	0x03, 0x1b
        /*003e*/ 	.short	0x00ff


	//----- nvinfo : EIATTR_NUM_BARRIERS
	.align		4
        /*0040*/ 	.byte	0x02, 0x4c
        /*0042*/ 	.byte	0x01
	.zero		1


	//----- nvinfo : EIATTR_MERCURY_ISA_VERSION
	.align		4
        /*0044*/ 	.byte	0x03, 0x5f
        /*0046*/ 	.short	0x0101


	//----- nvinfo : EIATTR_VRC_CTA_INIT_COUNT
	.align		4
        /*0048*/ 	.byte	0x02, 0x4a
	.zero		1
	.zero		1


	//----- nvinfo : EIATTR_EXIT_INSTR_OFFSETS
	.align		4
        /*004c*/ 	.byte	0x04, 0x1c
        /*004e*/ 	.short	(.L_263 - .L_262)


	//   ....[0]....
.L_262:
        /*0050*/ 	.word	0x00000090


	//   ....[1]....
        /*0054*/ 	.word	0x00000210


	//   ....[2]....
        /*0058*/ 	.word	0x00000260


	//----- nvinfo : EIATTR_CRS_STACK_SIZE
	.align		4
.L_263:
        /*005c*/ 	.byte	0x04, 0x1e
        /*005e*/ 	.short	(.L_265 - .L_264)
.L_264:
        /*0060*/ 	.word	0x00000000


	//----- nvinfo : EIATTR_CBANK_PARAM_SIZE
	.align		4
.L_265:
        /*0064*/ 	.byte	0x03, 0x19
        /*0066*/ 	.short	0x0014


	//----- nvinfo : EIATTR_PARAM_CBANK
	.align		4
        /*0068*/ 	.byte	0x04, 0x0a
        /*006a*/ 	.short	(.L_267 - .L_266)
	.align		4
.L_266:
        /*006c*/ 	.word	index@(.nv.constant0._Z20reduceNeighboredLessPiS_j)
        /*0070*/ 	.short	0x0380
        /*0072*/ 	.short	0x0014


	//----- nvinfo : EIATTR_SW_WAR
	.align		4
.L_267:
        /*0074*/ 	.byte	0x04, 0x36
        /*0076*/ 	.short	(.L_269 - .L_268)
.L_268:
        /*0078*/ 	.word	0x00000008
.L_269:


//--------------------- .nv.info._Z16reduceNeighboredPiS_j --------------------------
	.section	.nv.info._Z16reduceNeighboredPiS_j,"",@"SHT_CUDA_INFO"
	.sectionflags	@""
	.align	4


	//----- nvinfo : EIATTR_CUDA_API_VERSION
	.align		4
        /*0000*/ 	.byte	0x04, 0x37
        /*0002*/ 	.short	(.L_271 - .L_270)
.L_270:
        /*0004*/ 	.word	0x00000082


	//----- nvinfo : EIATTR_KPARAM_INFO
	.align		4
.L_271:
        /*0008*/ 	.byte	0x04, 0x17
        /*000a*/ 	.short	(.L_273 - .L_272)
.L_272:
        /*000c*/ 	.word	0x00000000
        /*0010*/ 	.short	0x0002
        /*0012*/ 	.short	0x0010
        /*0014*/ 	.byte	0x00, 0xf0, 0x11, 0x00


	//----- nvinfo : EIATTR_KPARAM_INFO
	.align		4
.L_273:
        /*0018*/ 	.byte	0x04, 0x17
        /*001a*/ 	.short	(.L_275 - .L_274)
.L_274:
        /*001c*/ 	.word	0x00000000
        /*0020*/ 	.short	0x0001
        /*0022*/ 	.short	0x0008
        /*0024*/ 	.byte	0x00, 0xf5, 0x21, 0x00


	//----- nvinfo : EIATTR_KPARAM_INFO
	.align		4
.L_275:
        /*0028*/ 	.byte	0x04, 0x17
        /*002a*/ 	.short	(.L_277 - .L_276)
.L_276:
        /*002c*/ 	.word	0x00000000
        /*0030*/ 	.short	0x0000
        /*0032*/ 	.short	0x0000
        /*0034*/ 	.byte	0x00, 0xf5, 0x21, 0x00


	//----- nvinfo : EIATTR_SPARSE_MMA_MASK
	.align		4
.L_277:
        /*0038*/ 	.byte	0x03, 0x50
        /*003a*/ 	.short	0x0000


	//----- nvinfo : EIATTR_MAXREG_COUNT
	.align		4
        /*003c*/ 	.byte	0x03, 0x1b
        /*003e*/ 	.short	0x00ff


	//----- nvinfo : EIATTR_NUM_BARRIERS
	.align		4
        /*0040*/ 	.byte	0x02, 0x4c
        /*0042*/ 	.byte	0x01
	.zero		1


	//----- nvinfo : EIATTR_MERCURY_ISA_VERSION
	.align		4
        /*0044*/ 	.byte	0x03, 0x5f
        /*0046*/ 	.short	0x0101


	//----- nvinfo : EIATTR_VRC_CTA_INIT_COUNT
	.align		4
        /*0048*/ 	.byte	0x02, 0x4a
	.zero		1
	.zero		1


	//----- nvinfo : EIATTR_EXIT_INSTR_OFFSETS
	.align		4
        /*004c*/ 	.byte	0x04, 0x1c
        /*004e*/ 	.short	(.L_279 - .L_278)


	//   ....[0]....
.L_278:
        /*0050*/ 	.word	0x00000090


	//   ....[1]....
        /*0054*/ 	.word	0x00000200


	//   ....[2]....
        /*0058*/ 	.word	0x00000250


	//----- nvinfo : EIATTR_CRS_STACK_SIZE
	.align		4
.L_279:
        /*005c*/ 	.byte	0x04, 0x1e
        /*005e*/ 	.short	(.L_281 - .L_280)
.L_280:
        /*0060*/ 	.word	0x00000000


	//----- nvinfo : EIATTR_CBANK_PARAM_SIZE
	.align		4
.L_281:
        /*0064*/ 	.byte	0x03, 0x19
        /*0066*/ 	.short	0x0014


	//----- nvinfo : EIATTR_PARAM_CBANK
	.align		4
        /*0068*/ 	.byte	0x04, 0x0a
        /*006a*/ 	.short	(.L_283 - .L_282)
	.align		4
.L_282:
        /*006c*/ 	.word	index@(.nv.constant0._Z16reduceNeighboredPiS_j)
        /*0070*/ 	.short	0x0380
        /*0072*/ 	.short	0x0014


	//----- nvinfo : EIATTR_SW_WAR
	.align		4
.L_283:
        /*0074*/ 	.byte	0x04, 0x36
        /*0076*/ 	.short	(.L_285 - .L_284)
.L_284:
        /*0078*/ 	.word	0x00000008
.L_285:


//--------------------- .nv.callgraph             --------------------------
	.section	.nv.callgraph,"",@"SHT_CUDA_CALLGRAPH"
	.align	4
	.sectionentsize	8
	.align		4
        /*0000*/ 	.word	0x00000000
	.align		4
        /*0004*/ 	.word	0xffffffff
	.align		4
        /*0008*/ 	.word	0x00000000
	.align		4
        /*000c*/ 	.word	0xfffffffe
	.align		4
        /*0010*/ 	.word	0x00000000
	.align		4
        /*0014*/ 	.word	0xfffffffd
	.align		4
        /*0018*/ 	.word	0x00000000
	.align		4
        /*001c*/ 	.word	0xfffffffc


//--------------------- .text._Z20reduceCompleteUnrollILj64EEvPiS0_j --------------------------
	.section	.text._Z20reduceCompleteUnrollILj64EEvPiS0_j,"ax",@progbits
	.align	128
        .global         _Z20reduceCompleteUnrollILj64EEvPiS0_j
        .type           _Z20reduceCompleteUnrollILj64EEvPiS0_j,@function
        .size           _Z20reduceCompleteUnrollILj64EEvPiS0_j,(.L_x_85 - _Z20reduceCompleteUnrollILj64EEvPiS0_j)
        .other          _Z20reduceCompleteUnrollILj64EEvPiS0_j,@"STO_CUDA_ENTRY STV_DEFAULT"
_Z20reduceCompleteUnrollILj64EEvPiS0_j:
.text._Z20reduceCompleteUnrollILj64EEvPiS0_j:
[----:B------:R-:W-:Y:S01]  /*0000*/  LDC R1, c[0x0][0x37c] ;  /* 0x0000df00ff017b82 */ /* 0x000fe20000000800 */
[----:B------:R-:W0:Y:S07]  /*0010*/  S2R R0, SR_CTAID.X ;  /* 0x0000000000007919 */ /* 0x000e2e0000002500 */
[----:B------:R-:W0:Y:S01]  /*0020*/  LDC R6, c[0x0][0x360] ;  /* 0x0000d800ff067b82 */ /* 0x000e220000000800 */
[----:B------:R-:W1:Y:S01]  /*0030*/  LDCU UR4, c[0x0][0x390] ;  /* 0x00007200ff0477ac */ /* 0x000e620008000800 */
[----:B------:R-:W-:Y:S01]  /*0040*/  BSSY.RECONVERGENT B0, `(.L_x_0) ;  /* 0x0000025000007945 */ /* 0x000fe20003800200 */
[----:B------:R-:W2:Y:S01]  /*0050*/  S2R R4, SR_TID.X ;  /* 0x0000000000047919 */ /* 0x000ea20000002100 */
[----:B0-----:R-:W-:Y:S01]  /*0060*/  IMAD R5, R6, R0, RZ ;  /* 0x0000000006057224 */ /* 0x001fe200078e02ff */
[----:B--2---:R-:W-:-:S04]  /*0070*/  ISETP.GT.U32.AND P1, PT, R4, 0x1f, PT ;  /* 0x0000001f0400780c */ /* 0x004fc80003f24070 */
[----:B------:R-:W-:-:S05]  /*0080*/  LEA R9, R5, R4, 0x3 ;  /* 0x0000000405097211 */ /* 0x000fca00078e18ff */
[----:B------:R-:W-:-:S05]  /*0090*/  IMAD R15, R6, 0x7, R9 ;  /* 0x00000007060f7824 */ /* 0x000fca00078e0209 */
[----:B-1----:R-:W-:Y:S01]  /*00a0*/  ISETP.GE.U32.AND P0, PT, R15, UR4, PT ;  /* 0x000000040f007c0c */ /* 0x002fe2000bf06070 */
[----:B------:R-:W0:-:S12]  /*00b0*/  LDCU.64 UR4, c[0x0][0x358] ;  /* 0x00006b00ff0477ac */ /* 0x000e180008000a00 */
[----:B------:R-:W-:Y:S05]  /*00c0*/  @P0 BRA `(.L_x_1) ;  /* 0x0000000000700947 */ /* 0x000fea0003800000 */
[----:B------:R-:W1:Y:S01]  /*00d0*/  LDC.64 R2, c[0x0][0x380] ;  /* 0x0000e000ff027b82 */ /* 0x000e620000000a00 */
[----:B------:R-:W-:-:S05]  /*00e0*/  IMAD R21, R6, -0x6, R15 ;  /* 0xfffffffa06157824 */ /* 0x000fca00078e020f */
[----:B------:R-:W-:-:S05]  /*00f0*/  IADD3 R19, PT, PT, R21, R6, RZ ;  /* 0x0000000615137210 */ /* 0x000fca0007ffe0ff */
[----:B------:R-:W-:-:S05]  /*0100*/  IMAD.IADD R11, R19, 0x1, R6 ;  /* 0x00000001130b7824 */ /* 0x000fca00078e0206 */
[----:B------:R-:W-:-:S04]  /*0110*/  IADD3 R13, PT, PT, R11, R6, RZ ;  /* 0x000000060b0d7210 */ /* 0x000fc80007ffe0ff */
[----:B------:R-:W-:Y:S01]  /*0120*/  IADD3 R7, PT, PT, R13, R6, RZ ;  /* 0x000000060d077210 */ /* 0x000fe20007ffe0ff */
[----:B-1----:R-:W-:-:S04]  /*0130*/  IMAD.WIDE.U32 R18, R19, 0x4, R2 ;  /* 0x0000000413127825 */ /* 0x002fc800078e0002 */
[--C-:B------:R-:W-:Y:S02]  /*0140*/  IMAD.WIDE.U32 R10, R11, 0x4, R2.reuse ;  /* 0x000000040b0a7825 */ /* 0x100fe400078e0002 */
[----:B0-----:R-:W2:Y:S02]  /*0150*/  LDG.E R19, desc[UR4][R18.64] ;  /* 0x0000000412137981 */ /* 0x001ea4000c1e1900 */
[----:B------:R-:W-:Y:S02]  /*0160*/  IMAD.WIDE.U32 R20, R21, 0x4, R2 ;  /* 0x0000000415147825 */ /* 0x000fe400078e0002 */
[----:B------:R-:W2:Y:S02]  /*0170*/  LDG.E R10, desc[UR4][R10.64] ;  /* 0x000000040a0a7981 */ /* 0x000ea4000c1e1900 */
[----:B------:R-:W-:Y:S02]  /*0180*/  IMAD.IADD R17, R7, 0x1, R6 ;  /* 0x0000000107117824 */ /* 0x000fe400078e0206 */
[--C-:B------:R-:W-:Y:S01]  /*0190*/  IMAD.WIDE.U32 R12, R13, 0x4, R2.reuse ;  /* 0x000000040d0c7825 */ /* 0x100fe200078e0002 */
[----:B------:R-:W2:Y:S03]  /*01a0*/  LDG.E R8, desc[UR4][R20.64] ;  /* 0x0000000414087981 */ /* 0x000ea6000c1e1900 */
[----:B------:R-:W-:-:S02]  /*01b0*/  IMAD.WIDE.U32 R6, R7, 0x4, R2 ;  /* 0x0000000407067825 */ /* 0x000fc400078e0002 */
[----:B------:R-:W3:Y:S02]  /*01c0*/  LDG.E R13, desc[UR4][R12.64] ;  /* 0x000000040c0d7981 */ /* 0x000ee4000c1e1900 */
[--C-:B------:R-:W-:Y:S02]  /*01d0*/  IMAD.WIDE.U32 R14, R15, 0x4, R2.reuse ;  /* 0x000000040f0e7825 */ /* 0x100fe400078e0002 */
[----:B------:R-:W3:Y:S02]  /*01e0*/  LDG.E R6, desc[UR4][R6.64] ;  /* 0x0000000406067981 */ /* 0x000ee4000c1e1900 */
[--C-:B------:R-:W-:Y:S02]  /*01f0*/  IMAD.WIDE.U32 R16, R17, 0x4, R2.reuse ;  /* 0x0000000411107825 */ /* 0x100fe400078e0002 */
[----:B------:R-:W4:Y:S02]  /*0200*/  LDG.E R14, desc[UR4][R14.64] ;  /* 0x000000040e0e7981 */ /* 0x000f24000c1e1900 */
[----:B------:R-:W-:-:S02]  /*0210*/  IMAD.WIDE.U32 R2, R9, 0x4, R2 ;  /* 0x0000000409027825 */ /* 0x000fc400078e0002 */
[----:B------:R-:W4:Y:S04]  /*0220*/  LDG.E R17, desc[UR4][R16.64] ;  /* 0x0000000410117981 */ /* 0x000f28000c1e1900 */
[----:B------:R-:W5:Y:S01]  /*0230*/  LDG.E R9, desc[UR4][R2.64] ;  /* 0x0000000402097981 */ /* 0x000f62000c1e1900 */
[----:B--2---:R-:W-:-:S04]  /*0240*/  IADD3 R8, PT, PT, R10, R19, R8 ;  /* 0x000000130a087210 */ /* 0x004fc80007ffe008 */
[----:B---3--:R-:W-:-:S04]  /*0250*/  IADD3 R8, PT, PT, R6, R8, R13 ;  /* 0x0000000806087210 */ /* 0x008fc80007ffe00d */
[----:B----4-:R-:W-:-:S04]  /*0260*/  IADD3 R8, PT, PT, R14, R8, R17 ;  /* 0x000000080e087210 */ /* 0x010fc80007ffe011 */
[----:B-----5:R-:W-:-:S05]  /*0270*/  IADD3 R9, PT, PT, R8, R9, RZ ;  /* 0x0000000908097210 */ /* 0x020fca0007ffe0ff */
[----:B------:R1:W-:Y:S02]  /*0280*/  STG.E desc[UR4][R2.64], R9 ;  /* 0x0000000902007986 */ /* 0x0003e4000c101904 */
.L_x_1:
[----:B0-----:R-:W-:Y:S05]  /*0290*/  BSYNC.RECONVERGENT B0 ;  /* 0x0000000000007941 */ /* 0x001fea0003800200 */
.L_x_0:
[----:B------:R-:W-:Y:S08]  /*02a0*/  BAR.SYNC.DEFER_BLOCKING 0x0 ;  /* 0x0000000000007b1d */ /* 0x000ff00000010000 */
[----:B------:R-:W-:Y:S08]  /*02b0*/  BAR.SYNC.DEFER_BLOCKING 0x0 ;  /* 0x0000000000007b1d */ /* 0x000ff00000010000 */
[----:B------:R-:W-:Y:S08]  /*02c0*/  BAR.SYNC.DEFER_BLOCKING 0x0 ;  /* 0x0000000000007b1d */ /* 0x000ff00000010000 */
[----:B------:R-:W-:Y:S08]  /*02d0*/  BAR.SYNC.DEFER_BLOCKING 0x0 ;  /* 0x0000000000007b1d */ /* 0x000ff00000010000 */
[----:B------:R-:W-:Y:S06]  /*02e0*/  BAR.SYNC.DEFER_BLOCKING 0x0 ;  /* 0x0000000000007b1d */ /* 0x000fec0000010000 */
[----:B------:R-:W-:Y:S05]  /*02f0*/  @P1 EXIT ;  /* 0x000000000000194d */ /* 0x000fea0003800000 */
[----:B-1----:R-:W0:Y:S01]  /*0300*/  LDC.64 R2, c[0x0][0x380] ;  /* 0x0000e000ff027b82 */ /* 0x002e220000000a00 */
[----:B------:R-:W-:-:S04]  /*0310*/  SHF.L.U32 R5, R5, 0x3, RZ ;  /* 0x0000000305057819 */ /* 0x000fc800000006ff */
[----:B0-----:R-:W-:-:S04]  /*0320*/  LEA R2, P0, R5, R2, 0x2 ;  /* 0x0000000205027211 */ /* 0x001fc800078010ff */
[----:B------:R-:W-:-:S03]  /*0330*/  LEA.HI.X R3, R5, R3, RZ, 0x2, P0 ;  /* 0x0000000305037211 */ /* 0x000fc600000f14ff */
[----:B------:R-:W-:-:S05]  /*0340*/  IMAD.WIDE.U32 R6, R4, 0x4, R2 ;  /* 0x0000000404067825 */ /* 0x000fca00078e0002 */
[----:B------:R-:W2:Y:S04]  /*0350*/  LDG.E.STRONG.SYS R5, desc[UR4][R6.64+0x80] ;  /* 0x0000800406057981 */ /* 0x000ea8000c1f5900 */
[----:B------:R-:W2:Y:S02]  /*0360*/  LDG.E.STRONG.SYS R8, desc[UR4][R6.64] ;  /* 0x0000000406087981 */ /* 0x000ea4000c1f5900 */
[----:B--2---:R-:W-:-:S05]  /*0370*/  IMAD.IADD R5, R5, 0x1, R8 ;  /* 0x0000000105057824 */ /* 0x004fca00078e0208 */
[----:B------:R0:W-:Y:S04]  /*0380*/  STG.E.STRONG.SYS desc[UR4][R6.64], R5 ;  /* 0x0000000506007986 */ /* 0x0001e8000c115904 */
[----:B------:R-:W2:Y:S04]  /*0390*/  LDG.E.STRONG.SYS R8, desc[UR4][R6.64+0x40] ;  /* 0x0000400406087981 */ /* 0x000ea8000c1f5900 */
[----:B------:R-:W2:Y:S02]  /*03a0*/  LDG.E.STRONG.SYS R9, desc[UR4][R6.64] ;  /* 0x0000000406097981 */ /* 0x000ea4000c1f5900 */
[----:B--2---:R-:W-:-:S05]  /*03b0*/  IADD3 R9, PT, PT, R8, R9, RZ ;  /* 0x0000000908097210 */ /* 0x004fca0007ffe0ff */
[----:B------:R1:W-:Y:S04]  /*03c0*/  STG.E.STRONG.SYS desc[UR4][R6.64], R9 ;  /* 0x0000000906007986 */ /* 0x0003e8000c115904 */
[----:B------:R-:W2:Y:S04]  /*03d0*/  LDG.E.STRONG.SYS R8, desc[UR4][R6.64+0x20] ;  /* 0x0000200406087981 */ /* 0x000ea8000c1f5900 */
[----:B------:R-:W2:Y:S02]  /*03e0*/  LDG.E.STRONG.SYS R11, desc[UR4][R6.64] ;  /* 0x00000004060b7981 */ /* 0x000ea4000c1f5900 */
[----:B--2---:R-:W-:-:S05]  /*03f0*/  IADD3 R11, PT, PT, R8, R11, RZ ;  /* 0x0000000b080b7210 */ /* 0x004fca0007ffe0ff */
[----:B------:R2:W-:Y:S04]  /*0400*/  STG.E.STRONG.SYS desc[UR4][R6.64], R11 ;  /* 0x0000000b06007986 */ /* 0x0005e8000c115904 */
[----:B------:R-:W3:Y:S04]  /*0410*/  LDG.E.STRONG.SYS R8, desc[UR4][R6.64+0x10] ;  /* 0x0000100406087981 */ /* 0x000ee8000c1f5900 */
[----:B------:R-:W3:Y:S02]  /*0420*/  LDG.E.STRONG.SYS R13, desc[UR4][R6.64] ;  /* 0x00000004060d7981 */ /* 0x000ee4000c1f5900 */
[----:B---3--:R-:W-:-:S05]  /*0430*/  IMAD.IADD R13, R8, 0x1, R13 ;  /* 0x00000001080d7824 */ /* 0x008fca00078e020d */
[----:B------:R2:W-:Y:S04]  /*0440*/  STG.E.STRONG.SYS desc[UR4][R6.64], R13 ;  /* 0x0000000d06007986 */ /* 0x0005e8000c115904 */
[----:B0-----:R-:W3:Y:S04]  /*0450*/  LDG.E.STRONG.SYS R5, desc[UR4][R6.64+0x8] ;  /* 0x0000080406057981 */ /* 0x001ee8000c1f5900 */
[----:B------:R-:W3:Y:S02]  /*0460*/  LDG.E.STRONG.SYS R8, desc[UR4][R6.64] ;  /* 0x0000000406087981 */ /* 0x000ee4000c1f5900 */
[----:B---3--:R-:W-:-:S05]  /*0470*/  IADD3 R5, PT, PT, R5, R8, RZ ;  /* 0x0000000805057210 */ /* 0x008fca0007ffe0ff */
[----:B------:R2:W-:Y:S04]  /*0480*/  STG.E.STRONG.SYS desc[UR4][R6.64], R5 ;  /* 0x0000000506007986 */ /* 0x0005e8000c115904 */
[----:B------:R-:W3:Y:S04]  /*0490*/  LDG.E.STRONG.SYS R8, desc[UR4][R6.64+0x4] ;  /* 0x0000040406087981 */ /* 0x000ee8000c1f5900 */
[----:B-1----:R-:W3:Y:S01]  /*04a0*/  LDG.E.STRONG.SYS R9, desc[UR4][R6.64] ;  /* 0x0000000406097981 */ /* 0x002ee2000c1f5900 */
[----:B------:R-:W-:Y:S02]  /*04b0*/  ISETP.NE.AND P0, PT, R4, RZ, PT ;  /* 0x000000ff0400720c */ /* 0x000fe40003f05270 */
[----:B---3--:R-:W-:-:S05]  /*04c0*/  IADD3 R9, PT, PT, R8, R9, RZ ;  /* 0x0000000908097210 */ /* 0x008fca0007ffe0ff */
[----:B------:R2:W-:Y:S06]  /*04d0*/  STG.E.STRONG.SYS desc[UR4][R6.64], R9 ;  /* 0x0000000906007986 */ /* 0x0005ec000c115904 */
[----:B------:R-:W-:Y:S05]  /*04e0*/  @P0 EXIT ;  /* 0x000000000000094d */ /* 0x000fea0003800000 */
[----:B------:R-:W3:Y:S01]  /*04f0*/  LDG.E R3, desc[UR4][R2.64] ;  /* 0x0000000402037981 */ /* 0x000ee2000c1e1900 */
[----:B--2---:R-:W0:Y:S02]  /*0500*/  LDC.64 R4, c[0x0][0x388] ;  /* 0x0000e200ff047b82 */ /* 0x004e240000000a00 */
[----:B0-----:R-:W-:-:S05]  /*0510*/  IMAD.WIDE.U32 R4, R0, 0x4, R4 ;  /* 0x0000000400047825 */ /* 0x001fca00078e0004 */
[----:B---3--:R-:W-:Y:S01]  /*0520*/  STG.E desc[UR4][R4.64], R3 ;  /* 0x0000000304007986 */ /* 0x008fe2000c101904 */
[----:B------:R-:W-:Y:S05]  /*0530*/  EXIT ;  /* 0x000000000000794d */ /* 0x000fea0003800000 */
.L_x_2:
[----:B------:R-:W-:-:S00]  /*0540*/  BRA `(.L_x_2) ;  /* 0xfffffffc00fc7947 */ /* 0x000fc0000383ffff */
[----:B------:R-:W-:-:S00]  /*0550*/  NOP ;  /* 0x0000000000007918 */ /* 0x000fc00000000000 */
        /* <DEDUP_REMOVED lines=10> */
.L_x_85:


//--------------------- .text._Z20reduceCompleteUnrollILj128EEvPiS0_j --------------------------
	.section	.text._Z20reduceCompleteUnrollILj128EEvPiS0_j,"ax",@progbits
	.align	128
        .global         _Z20reduceCompleteUnrollILj128EEvPiS0_j
        .type           _Z20reduceCompleteUnrollILj128EEvPiS0_j,@function
        .size           _Z20reduceCompleteUnrollILj128EEvPiS0_j,(.L_x_86 - _Z20reduceCompleteUnrollILj128EEvPiS0_j)
        .other          _Z20reduceCompleteUnrollILj128EEvPiS0_j,@"STO_CUDA_ENTRY STV_DEFAULT"
_Z20reduceCompleteUnrollILj128EEvPiS0_j:
.text._Z20reduceCompleteUnrollILj128EEvPiS0_j:
[----:B------:R-:W-:Y:S01]  /*0000*/  LDC R1, c[0x0][0x37c] ;  /* 0x0000df00ff017b82 */ /* 0x000fe20000000800 */
[----:B------:R-:W0:Y:S07]  /*0010*/  S2R R0, SR_CTAID.X ;  /* 0x0000000000007919 */ /* 0x000e2e0000002500 */
[----:B------:R-:W0:Y:S01]  /*0020*/  LDC R8, c[0x0][0x360] ;  /* 0x0000d800ff087b82 */ /* 0x000e220000000800 */
[----:B------:R-:W1:Y:S01]  /*0030*/  LDCU UR4, c[0x0][0x390] ;  /* 0x00007200ff0477ac */ /* 0x000e620008000800 */
[----:B------:R-:W-:Y:S01]  /*0040*/  BSSY.RECONVERGENT B0, `(.L_x_3) ;  /* 0x000002a000007945 */ /* 0x000fe20003800200 */
[----:B------:R-:W2:Y:S05]  /*0050*/  S2R R7, SR_TID.X ;  /* 0x0000000000077919 */ /* 0x000eaa0000002100 */
[----:B------:R-:W3:Y:S01]  /*0060*/  LDC.64 R10, c[0x0][0x380] ;  /* 0x0000e000ff0a7b82 */ /* 0x000ee20000000a00 */
[----:B0-----:R-:W-:Y:S01]  /*0070*/  IMAD R2, R8, R0, RZ ;  /* 0x0000000008027224 */ /* 0x001fe200078e02ff */
[----:B--2---:R-:W-:-:S04]  /*0080*/  ISETP.GT.U32.AND P1, PT, R7, 0x3f, PT ;  /* 0x0000003f0700780c */ /* 0x004fc80003f24070 */
[----:B------:R-:W-:Y:S02]  /*0090*/  SHF.L.U32 R4, R2, 0x3, RZ ;  /* 0x0000000302047819 */ /* 0x000fe400000006ff */
[----:B------:R-:W-:Y:S02]  /*00a0*/  ISETP.GT.U32.AND P2, PT, R7, 0x1f, PT ;  /* 0x0000001f0700780c */ /* 0x000fe40003f44070 */
[C---:B------:R-:W-:Y:S02]  /*00b0*/  IADD3 R9, PT, PT, R4.reuse, R7, RZ ;  /* 0x0000000704097210 */ /* 0x040fe40007ffe0ff */
[----:B---3--:R-:W-:-:S03]  /*00c0*/  LEA R2, P3, R4, R10, 0x2 ;  /* 0x0000000a04027211 */ /* 0x008fc600078610ff */
[----:B------:R-:W-:Y:S01]  /*00d0*/  IMAD R17, R8, 0x7, R9 ;  /* 0x0000000708117824 */ /* 0x000fe200078e0209 */
[----:B------:R-:W-:-:S04]  /*00e0*/  LEA.HI.X R3, R4, R11, RZ, 0x2, P3 ;  /* 0x0000000b04037211 */ /* 0x000fc800018f14ff */
[----:B-1----:R-:W-:Y:S01]  /*00f0*/  ISETP.GE.U32.AND P0, PT, R17, UR4, PT ;  /* 0x0000000411007c0c */ /* 0x002fe2000bf06070 */
[----:B------:R-:W0:-:S12]  /*0100*/  LDCU.64 UR4, c[0x0][0x358] ;  /* 0x00006b00ff0477ac */ /* 0x000e180008000a00 */
[----:B------:R-:W-:Y:S05]  /*0110*/  @P0 BRA `(.L_x_4) ;  /* 0x0000000000700947 */ /* 0x000fea0003800000 */
[----:B------:R-:W1:Y:S01]  /*0120*/  LDC.64 R4, c[0x0][0x380] ;  /* 0x0000e000ff047b82 */ /* 0x000e620000000a00 */
[----:B------:R-:W-:-:S04]  /*0130*/  IMAD R23, R8, -0x6, R17 ;  /* 0xfffffffa08177824 */ /* 0x000fc800078e0211 */
[----:B------:R-:W-:-:S05]  /*0140*/  IMAD.IADD R21, R23, 0x1, R8 ;  /* 0x0000000117157824 */ /* 0x000fca00078e0208 */
[----:B------:R-:W-:-:S05]  /*0150*/  IADD3 R13, PT, PT, R21, R8, RZ ;  /* 0x00000008150d7210 */ /* 0x000fca0007ffe0ff */
[----:B------:R-:W-:-:S05]  /*0160*/  IMAD.IADD R15, R13, 0x1, R8 ;  /* 0x000000010d0f7824 */ /* 0x000fca00078e0208 */
        /* <DEDUP_REMOVED lines=23> */
.L_x_4:
[----:B0-----:R-:W-:Y:S05]  /*02e0*/  BSYNC.RECONVERGENT B0 ;  /* 0x0000000000007941 */ /* 0x001fea0003800200 */
.L_x_3:
[----:B------:R-:W-:Y:S01]  /*02f0*/  BAR.SYNC.DEFER_BLOCKING 0x0 ;  /* 0x0000000000007b1d */ /* 0x000fe20000010000 */
[----:B-1----:R-:W-:-:S05]  /*0300*/  IMAD.WIDE.U32 R4, R7, 0x4, R2 ;  /* 0x0000000407047825 */ /* 0x002fca00078e0002 */
[----:B------:R-:W-:Y:S02]  /*0310*/  BSSY.RECONVERGENT B0, `(.L_x_5) ;  /* 0x0000009000007945 */ /* 0x000fe40003800200 */
[----:B------:R-:W-:Y:S08]  /*0320*/  BAR.SYNC.DEFER_BLOCKING 0x0 ;  /* 0x0000000000007b1d */ /* 0x000ff00000010000 */
[----:B------:R-:W-:Y:S08]  /*0330*/  BAR.SYNC.DEFER_BLOCKING 0x0 ;  /* 0x0000000000007b1d */ /* 0x000ff00000010000 */
[----:B------:R-:W-:Y:S06]  /*0340*/  BAR.SYNC.DEFER_BLOCKING 0x0 ;  /* 0x0000000000007b1d */ /* 0x000fec0000010000 */
[----:B------:R-:W-:Y:S05]  /*0350*/  @P1 BRA `(.L_x_6) ;  /* 0x0000000000101947 */ /* 0x000fea0003800000 */
[----:B------:R-:W2:Y:S04]  /*0360*/  LDG.E R6, desc[UR4][R4.64+0x100] ;  /* 0x0001000404067981 */ /* 0x000ea8000c1e1900 */
[----:B------:R-:W2:Y:S02]  /*0370*/  LDG.E R9, desc[UR4][R4.64] ;  /* 0x0000000404097981 */ /* 0x000ea4000c1e1900 */
[----:B--2---:R-:W-:-:S05]  /*0380*/  IADD3 R9, PT, PT, R6, R9, RZ ;  /* 0x0000000906097210 */ /* 0x004fca0007ffe0ff */
[----:B------:R0:W-:Y:S02]  /*0390*/  STG.E desc[UR4][R4.64], R9 ;  /* 0x0000000904007986 */ /* 0x0001e4000c101904 */
.L_x_6:
[----:B------:R-:W-:Y:S05]  /*03a0*/  BSYNC.RECONVERGENT B0 ;  /* 0x0000000000007941 */ /* 0x000fea0003800200 */
.L_x_5:
[----:B------:R-:W-:Y:S06]  /*03b0*/  BAR.SYNC.DEFER_BLOCKING 0x0 ;  /* 0x0000000000007b1d */ /* 0x000fec0000010000 */
[----:B------:R-:W-:Y:S05]  /*03c0*/  @P2 EXIT ;  /* 0x000000000000294d */ /* 0x000fea0003800000 */
[----:B------:R-:W2:Y:S04]  /*03d0*/  LDG.E.STRONG.SYS R6, desc[UR4][R4.64+0x80] ;  /* 0x0000800404067981 */ /* 0x000ea8000c1f5900 */
[----:B0-----:R-:W2:Y:S02]  /*03e0*/  LDG.E.STRONG.SYS R9, desc[UR4][R4.64] ;  /* 0x0000000404097981 */ /* 0x001ea4000c1f5900 */
        /* <DEDUP_REMOVED lines=14> */
[----:B------:R-:W3:Y:S04]  /*04d0*/  LDG.E.STRONG.SYS R6, desc[UR4][R4.64+0x8] ;  /* 0x0000080404067981 */ /* 0x000ee8000c1f5900 */
[----:B0-----:R-:W3:Y:S02]  /*04e0*/  LDG.E.STRONG.SYS R9, desc[UR4][R4.64] ;  /* 0x0000000404097981 */ /* 0x001ee4000c1f5900 */
        /* <DEDUP_REMOVED lines=13> */
.L_x_7:
        /* <DEDUP_REMOVED lines=12> */
.L_x_86:


//--------------------- .text._Z20reduceCompleteUnrollILj256EEvPiS0_j --------------------------
	.section	.text._Z20reduceCompleteUnrollILj256EEvPiS0_j,"ax",@progbits
	.align	128
        .global         _Z20reduceCompleteUnrollILj256EEvPiS0_j
        .type           _Z20reduceCompleteUnrollILj256EEvPiS0_j,@function
        .size           _Z20reduceCompleteUnrollILj256EEvPiS0_j,(.L_x_87 - _Z20reduceCompleteUnrollILj256EEvPiS0_j)
        .other          _Z20reduceCompleteUnrollILj256EEvPiS0_j,@"STO_CUDA_ENTRY STV_DEFAULT"
_Z20reduceCompleteUnrollILj256EEvPiS0_j:
.text._Z20reduceCompleteUnrollILj256EEvPiS0_j:
        /* <DEDUP_REMOVED lines=10> */
[C---:B------:R-:W-:Y:S02]  /*00a0*/  ISETP.GT.U32.AND P2, PT, R7.reuse, 0x3f, PT ;  /* 0x0000003f0700780c */ /* 0x040fe40003f44070 */
[C---:B---3--:R-:W-:Y:S01]  /*00b0*/  LEA R2, P4, R4.reuse, R10, 0x2 ;  /* 0x0000000a04027211 */ /* 0x048fe200078810ff */
[C---:B------:R-:W-:Y:S01]  /*00c0*/  IMAD.IADD R9, R4.reuse, 0x1, R7 ;  /* 0x0000000104097824 */ /* 0x040fe200078e0207 */
[----:B------:R-:W-:Y:S02]  /*00d0*/  ISETP.GT.U32.AND P3, PT, R7, 0x1f, PT ;  /* 0x0000001f0700780c */ /* 0x000fe40003f64070 */
[----:B------:R-:W-:Y:S01]  /*00e0*/  LEA.HI.X R3, R4, R11, RZ, 0x2, P4 ;  /* 0x0000000b04037211 */ /* 0x000fe200020f14ff */
        /* <DEDUP_REMOVED lines=8> */
[----:B------:R-:W-:-:S05]  /*0170*/  IADD3 R15, PT, PT, R13, R8, RZ ;  /* 0x000000080d0f7210 */ /* 0x000fca0007ffe0ff */
[----:B------:R-:W-:Y:S02]  /*0180*/  IMAD.IADD R11, R15, 0x1, R8 ;  /* 0x000000010f0b7824 */ /* 0x000fe400078e0208 */
[----:B-1----:R-:W-:-:S04]  /*0190*/  IMAD.WIDE.U32 R20, R21, 0x4, R4 ;  /* 0x0000000415147825 */ /* 0x002fc800078e0004 */
[--C-:B------:R-:W-:Y:S01]  /*01a0*/  IMAD.WIDE.U32 R12, R13, 0x4, R4.reuse ;  /* 0x000000040d0c7825 */ /* 0x100fe200078e0004 */
[----:B------:R-:W-:Y:S01]  /*01b0*/  IADD3 R19, PT, PT, R11, R8, RZ ;  /* 0x000000080b137210 */ /* 0x000fe20007ffe0ff */
[----:B0-----:R-:W2:Y:S02]  /*01c0*/  LDG.E R21, desc[UR4][R20.64] ;  /* 0x0000000414157981 */ /* 0x001ea4000c1e1900 */
[--C-:B------:R-:W-:Y:S02]  /*01d0*/  IMAD.WIDE.U32 R22, R23, 0x4, R4.reuse ;  /* 0x0000000417167825 */ /* 0x100fe400078e0004 */
[----:B------:R-:W2:Y:S02]  /*01e0*/  LDG.E R12, desc[UR4][R12.64] ;  /* 0x000000040c0c7981 */ /* 0x000ea4000c1e1900 */
[--C-:B------:R-:W-:Y:S02]  /*01f0*/  IMAD.WIDE.U32 R14, R15, 0x4, R4.reuse ;  /* 0x000000040f0e7825 */ /* 0x100fe400078e0004 */
[----:B------:R-:W2:Y:S02]  /*0200*/  LDG.E R6, desc[UR4][R22.64] ;  /* 0x0000000416067981 */ /* 0x000ea4000c1e1900 */
        /* <DEDUP_REMOVED lines=11> */
[----:B----4-:R-:W-:-:S05]  /*02c0*/  IADD3 R6, PT, PT, R16, R6, R19 ;  /* 0x0000000610067210 */ /* 0x010fca0007ffe013 */
[----:B-----5:R-:W-:-:S05]  /*02d0*/  IMAD.IADD R9, R6, 0x1, R9 ;  /* 0x0000000106097824 */ /* 0x020fca00078e0209 */
[----:B------:R1:W-:Y:S02]  /*02e0*/  STG.E desc[UR4][R4.64], R9 ;  /* 0x0000000904007986 */ /* 0x0003e4000c101904 */
.L_x_9:
[----:B0-----:R-:W-:Y:S05]  /*02f0*/  BSYNC.RECONVERGENT B0 ;  /* 0x0000000000007941 */ /* 0x001fea0003800200 */
.L_x_8:
[----:B------:R-:W-:Y:S01]  /*0300*/  BAR.SYNC.DEFER_BLOCKING 0x0 ;  /* 0x0000000000007b1d */ /* 0x000fe20000010000 */
[----:B-1----:R-:W-:-:S05]  /*0310*/  IMAD.WIDE.U32 R4, R7, 0x4, R2 ;  /* 0x0000000407047825 */ /* 0x002fca00078e0002 */
[----:B------:R-:W-:Y:S02]  /*0320*/  BSSY.RECONVERGENT B0, `(.L_x_10) ;  /* 0x0000008000007945 */ /* 0x000fe40003800200 */
[----:B------:R-:W-:Y:S08]  /*0330*/  BAR.SYNC.DEFER_BLOCKING 0x0 ;  /* 0x0000000000007b1d */ /* 0x000ff00000010000 */
[----:B------:R-:W-:Y:S06]  /*0340*/  BAR.SYNC.DEFER_BLOCKING 0x0 ;  /* 0x0000000000007b1d */ /* 0x000fec0000010000 */
[----:B------:R-:W-:Y:S05]  /*0350*/  @P1 BRA `(.L_x_11) ;  /* 0x0000000000101947 */ /* 0x000fea0003800000 */
[----:B------:R-:W2:Y:S04]  /*0360*/  LDG.E R6, desc[UR4][R4.64+0x200] ;  /* 0x0002000404067981 */ /* 0x000ea8000c1e1900 */
[----:B------:R-:W2:Y:S02]  /*0370*/  LDG.E R9, desc[UR4][R4.64] ;  /* 0x0000000404097981 */ /* 0x000ea4000c1e1900 */
[----:B--2---:R-:W-:-:S05]  /*0380*/  IADD3 R9, PT, PT, R6, R9, RZ ;  /* 0x0000000906097210 */ /* 0x004fca0007ffe0ff */
[----:B------:R0:W-:Y:S02]  /*0390*/  STG.E desc[UR4][R4.64], R9 ;  /* 0x0000000904007986 */ /* 0x0001e4000c101904 */
.L_x_11:
[----:B------:R-:W-:Y:S05]  /*03a0*/  BSYNC.RECONVERGENT B0 ;  /* 0x0000000000007941 */ /* 0x000fea0003800200 */
.L_x_10:
[----:B------:R-:W-:Y:S06]  /*03b0*/  BAR.SYNC.DEFER_BLOCKING 0x0 ;  /* 0x0000000000007b1d */ /* 0x000fec0000010000 */
[----:B------:R-:W-:Y:S04]  /*03c0*/  BSSY.RECONVERGENT B0, `(.L_x_12) ;  /* 0x0000006000007945 */ /* 0x000fe80003800200 */
[----:B------:R-:W-:Y:S05]  /*03d0*/  @P2 BRA `(.L_x_13) ;  /* 0x0000000000102947 */ /* 0x000fea0003800000 */
[----:B------:R-:W2:Y:S04]  /*03e0*/  LDG.E R6, desc[UR4][R4.64+0x100] ;  /* 0x0001000404067981 */ /* 0x000ea8000c1e1900 */
[----:B0-----:R-:W2:Y:S02]  /*03f0*/  LDG.E R9, desc[UR4][R4.64] ;  /* 0x0000000404097981 */ /* 0x001ea4000c1e1900 */
[----:B--2---:R-:W-:-:S05]  /*0400*/  IADD3 R9, PT, PT, R6, R9, RZ ;  /* 0x0000000906097210 */ /* 0x004fca0007ffe0ff */
[----:B------:R1:W-:Y:S02]  /*0410*/  STG.E desc[UR4][R4.64], R9 ;  /* 0x0000000904007986 */ /* 0x0003e4000c101904 */
.L_x_13:
[----:B------:R-:W-:Y:S05]  /*0420*/  BSYNC.RECONVERGENT B0 ;  /* 0x0000000000007941 */ /* 0x000fea0003800200 */
.L_x_12:
[----:B------:R-:W-:Y:S06]  /*0430*/  BAR.SYNC.DEFER_BLOCKING 0x0 ;  /* 0x0000000000007b1d */ /* 0x000fec0000010000 */
[----:B------:R-:W-:Y:S05]  /*0440*/  @P3 EXIT ;  /* 0x000000000000394d */ /* 0x000fea0003800000 */
[----:B------:R-:W2:Y:S04]  /*0450*/  LDG.E.STRONG.SYS R6, desc[UR4][R4.64+0x80] ;  /* 0x0000800404067981 */ /* 0x000ea8000c1f5900 */
[----:B01----:R-:W2:Y:S02]  /*0460*/  LDG.E.STRONG.SYS R9, desc[UR4][R4.64] ;  /* 0x0000000404097981 */ /* 0x003ea4000c1f5900 */
        /* <DEDUP_REMOVED lines=29> */
.L_x_14:
        /* <DEDUP_REMOVED lines=12> */
.L_x_87:


//--------------------- .text._Z20reduceCompleteUnrollILj512EEvPiS0_j --------------------------
	.section	.text._Z20reduceCompleteUnrollILj512EEvPiS0_j,"ax",@progbits
	.align	128
        .global         _Z20reduceCompleteUnrollILj512EEvPiS0_j
        .type           _Z20reduceCompleteUnrollILj512EEvPiS0_j,@function
        .size           _Z20reduceCompleteUnrollILj512EEvPiS0_j,(.L_x_88 - _Z20reduceCompleteUnrollILj512EEvPiS0_j)
        .other          _Z20reduceCompleteUnrollILj512EEvPiS0_j,@"STO_CUDA_ENTRY STV_DEFAULT"
_Z20reduceCompleteUnrollILj512EEvPiS0_j:
.text._Z20reduceCompleteUnrollILj512EEvPiS0_j:
        /* <DEDUP_REMOVED lines=12> */
[----:B------:R-:W-:Y:S01]  /*00c0*/  IMAD.IADD R9, R4, 0x1, R7 ;  /* 0x0000000104097824 */ /* 0x000fe200078e0207 */
[C---:B------:R-:W-:Y:S02]  /*00d0*/  ISETP.GT.U32.AND P3, PT, R7.reuse, 0x3f, PT ;  /* 0x0000003f0700780c */ /* 0x040fe40003f64070 */
[----:B------:R-:W-:Y:S01]  /*00e0*/  ISETP.GT.U32.AND P4, PT, R7, 0x1f, PT ;  /* 0x0000001f0700780c */ /* 0x000fe20003f84070 */
[----:B------:R-:W-:Y:S01]  /*00f0*/  IMAD R17, R8, 0x7, R9 ;  /* 0x0000000708117824 */ /* 0x000fe200078e0209 */
[----:B------:R-:W-:-:S04]  /*0100*/  LEA.HI.X R3, R4, R11, RZ, 0x2, P5 ;  /* 0x0000000b04037211 */ /* 0x000fc800028f14ff */
        /* <DEDUP_REMOVED lines=31> */
.L_x_16:
[----:B0-----:R-:W-:Y:S05]  /*0300*/  BSYNC.RECONVERGENT B0 ;  /* 0x0000000000007941 */ /* 0x001fea0003800200 */
.L_x_15:
[----:B------:R-:W-:Y:S01]  /*0310*/  BAR.SYNC.DEFER_BLOCKING 0x0 ;  /* 0x0000000000007b1d */ /* 0x000fe20000010000 */
[----:B-1----:R-:W-:-:S05]  /*0320*/  IMAD.WIDE.U32 R4, R7, 0x4, R2 ;  /* 0x0000000407047825 */ /* 0x002fca00078e0002 */
[----:B------:R-:W-:Y:S02]  /*0330*/  BSSY.RECONVERGENT B0, `(.L_x_17) ;  /* 0x0000007000007945 */ /* 0x000fe40003800200 */
[----:B------:R-:W-:Y:S06]  /*0340*/  BAR.SYNC.DEFER_BLOCKING 0x0 ;  /* 0x0000000000007b1d */ /* 0x000fec0000010000 */
[----:B------:R-:W-:Y:S05]  /*0350*/  @P1 BRA `(.L_x_18) ;  /* 0x0000000000101947 */ /* 0x000fea0003800000 */
[----:B------:R-:W2:Y:S04]  /*0360*/  LDG.E R6, desc[UR4][R4.64+0x400] ;  /* 0x0004000404067981 */ /* 0x000ea8000c1e1900 */
[----:B------:R-:W2:Y:S02]  /*0370*/  LDG.E R9, desc[UR4][R4.64] ;  /* 0x0000000404097981 */ /* 0x000ea4000c1e1900 */
[----:B--2---:R-:W-:-:S05]  /*0380*/  IADD3 R9, PT, PT, R6, R9, RZ ;  /* 0x0000000906097210 */ /* 0x004fca0007ffe0ff */
[----:B------:R0:W-:Y:S02]  /*0390*/  STG.E desc[UR4][R4.64], R9 ;  /* 0x0000000904007986 */ /* 0x0001e4000c101904 */
.L_x_18:
[----:B------:R-:W-:Y:S05]  /*03a0*/  BSYNC.RECONVERGENT B0 ;  /* 0x0000000000007941 */ /* 0x000fea0003800200 */
.L_x_17:
[----:B------:R-:W-:Y:S06]  /*03b0*/  BAR.SYNC.DEFER_BLOCKING 0x0 ;  /* 0x0000000000007b1d */ /* 0x000fec0000010000 */
[----:B------:R-:W-:Y:S04]  /*03c0*/  BSSY.RECONVERGENT B0, `(.L_x_19) ;  /* 0x0000006000007945 */ /* 0x000fe80003800200 */
[----:B------:R-:W-:Y:S05]  /*03d0*/  @P2 BRA `(.L_x_20) ;  /* 0x0000000000102947 */ /* 0x000fea0003800000 */
[----:B------:R-:W2:Y:S04]  /*03e0*/  LDG.E R6, desc[UR4][R4.64+0x200] ;  /* 0x0002000404067981 */ /* 0x000ea8000c1e1900 */
[----:B0-----:R-:W2:Y:S02]  /*03f0*/  LDG.E R9, desc[UR4][R4.64] ;  /* 0x0000000404097981 */ /* 0x001ea4000c1e1900 */
[----:B--2---:R-:W-:-:S05]  /*0400*/  IMAD.IADD R9, R6, 0x1, R9 ;  /* 0x0000000106097824 */ /* 0x004fca00078e0209 */
[----:B------:R1:W-:Y:S02]  /*0410*/  STG.E desc[UR4][R4.64], R9 ;  /* 0x0000000904007986 */ /* 0x0003e4000c101904 */
.L_x_20:
[----:B------:R-:W-:Y:S05]  /*0420*/  BSYNC.RECONVERGENT B0 ;  /* 0x0000000000007941 */ /* 0x000fea0003800200 */
.L_x_19:
[----:B------:R-:W-:Y:S06]  /*0430*/  BAR.SYNC.DEFER_BLOCKING 0x0 ;  /* 0x0000000000007b1d */ /* 0x000fec0000010000 */
[----:B------:R-:W-:Y:S04]  /*0440*/  BSSY.RECONVERGENT B0, `(.L_x_21) ;  /* 0x0000006000007945 */ /* 0x000fe80003800200 */
[----:B------:R-:W-:Y:S05]  /*0450*/  @P3 BRA `(.L_x_22) ;  /* 0x0000000000103947 */ /* 0x000fea0003800000 */
[----:B------:R-:W2:Y:S04]  /*0460*/  LDG.E R6, desc[UR4][R4.64+0x100] ;  /* 0x0001000404067981 */ /* 0x000ea8000c1e1900 */
[----:B01----:R-:W2:Y:S02]  /*0470*/  LDG.E R9, desc[UR4][R4.64] ;  /* 0x0000000404097981 */ /* 0x003ea4000c1e1900 */
[----:B--2---:R-:W-:-:S05]  /*0480*/  IADD3 R9, PT, PT, R6, R9, RZ ;  /* 0x0000000906097210 */ /* 0x004fca0007ffe0ff */
[----:B------:R2:W-:Y:S02]  /*0490*/  STG.E desc[UR4][R4.64], R9 ;  /* 0x0000000904007986 */ /* 0x0005e4000c101904 */
.L_x_22:
[----:B------:R-:W-:Y:S05]  /*04a0*/  BSYNC.RECONVERGENT B0 ;  /* 0x0000000000007941 */ /* 0x000fea0003800200 */
.L_x_21:
[----:B------:R-:W-:Y:S06]  /*04b0*/  BAR.SYNC.DEFER_BLOCKING 0x0 ;  /* 0x0000000000007b1d */ /* 0x000fec0000010000 */
[----:B------:R-:W-:Y:S05]  /*04c0*/  @P4 EXIT ;  /* 0x000000000000494d */ /* 0x000fea0003800000 */
[----:B------:R-:W3:Y:S04]  /*04d0*/  LDG.E.STRONG.SYS R6, desc[UR4][R4.64+0x80] ;  /* 0x0000800404067981 */ /* 0x000ee8000c1f5900 */
[----:B012---:R-:W3:Y:S02]  /*04e0*/  LDG.E.STRONG.SYS R9, desc[UR4][R4.64] ;  /* 0x0000000404097981 */ /* 0x007ee4000c1f5900 */
[----:B---3--:R-:W-:-:S05]  /*04f0*/  IMAD.IADD R9, R6, 0x1, R9 ;  /* 0x0000000106097824 */ /* 0x008fca00078e0209 */
        /* <DEDUP_REMOVED lines=28> */
.L_x_23:
        /* <DEDUP_REMOVED lines=12> */
.L_x_88:


//--------------------- .text._Z20reduceCompleteUnrollILj1024EEvPiS0_j --------------------------
	.section	.text._Z20reduceCompleteUnrollILj1024EEvPiS0_j,"ax",@progbits
	.align	128
        .global         _Z20reduceCompleteUnrollILj1024EEvPiS0_j
        .type           _Z20reduceCompleteUnrollILj1024EEvPiS0_j,@function
        .size           _Z20reduceCompleteUnrollILj1024EEvPiS0_j,(.L_x_89 - _Z20reduceCompleteUnrollILj1024EEvPiS0_j)
        .other          _Z20reduceCompleteUnrollILj1024EEvPiS0_j,@"STO_CUDA_ENTRY STV_DEFAULT"
_Z20reduceCompleteUnrollILj1024EEvPiS0_j:
.text._Z20reduceCompleteUnrollILj1024EEvPiS0_j:
        /* <DEDUP_REMOVED lines=14> */
[C---:B------:R-:W-:Y:S01]  /*00e0*/  ISETP.GT.U32.AND P4, PT, R7.reuse, 0x3f, PT ;  /* 0x0000003f0700780c */ /* 0x040fe20003f84070 */
[----:B------:R-:W-:Y:S01]  /*00f0*/  IMAD R17, R8, 0x7, R9 ;  /* 0x0000000708117824 */ /* 0x000fe200078e0209 */
[----:B------:R-:W-:-:S02]  /*0100*/  ISETP.GT.U32.AND P5, PT, R7, 0x1f, PT ;  /* 0x0000001f0700780c */ /* 0x000fc40003fa4070 */
[----:B------:R-:W-:Y:S02]  /*0110*/  LEA.HI.X R3, R4, R11, RZ, 0x2, P6 ;  /* 0x0000000b04037211 */ /* 0x000fe400030f14ff */
        /* <DEDUP_REMOVED lines=31> */
.L_x_25:
[----:B0-----:R-:W-:Y:S05]  /*0310*/  BSYNC.RECONVERGENT B0 ;  /* 0x0000000000007941 */ /* 0x001fea0003800200 */
.L_x_24:
[----:B------:R-:W-:Y:S01]  /*0320*/  BAR.SYNC.DEFER_BLOCKING 0x0 ;  /* 0x0000000000007b1d */ /* 0x000fe20000010000 */
[----:B-1----:R-:W-:-:S05]  /*0330*/  IMAD.WIDE.U32 R4, R7, 0x4, R2 ;  /* 0x0000000407047825 */ /* 0x002fca00078e0002 */
[----:B------:R-:W-:Y:S04]  /*0340*/  BSSY.RECONVERGENT B0, `(.L_x_26) ;  /* 0x0000006000007945 */ /* 0x000fe80003800200 */
[----:B------:R-:W-:Y:S05]  /*0350*/  @P1 BRA `(.L_x_27) ;  /* 0x0000000000101947 */ /* 0x000fea0003800000 */
[----:B------:R-:W2:Y:S04]  /*0360*/  LDG.E R6, desc[UR4][R4.64+0x800] ;  /* 0x0008000404067981 */ /* 0x000ea8000c1e1900 */
[----:B------:R-:W2:Y:S02]  /*0370*/  LDG.E R9, desc[UR4][R4.64] ;  /* 0x0000000404097981 */ /* 0x000ea4000c1e1900 */
[----:B--2---:R-:W-:-:S05]  /*0380*/  IADD3 R9, PT, PT, R6, R9, RZ ;  /* 0x0000000906097210 */ /* 0x004fca0007ffe0ff */
[----:B------:R0:W-:Y:S02]  /*0390*/  STG.E desc[UR4][R4.64], R9 ;  /* 0x0000000904007986 */ /* 0x0001e4000c101904 */
.L_x_27:
[----:B------:R-:W-:Y:S05]  /*03a0*/  BSYNC.RECONVERGENT B0 ;  /* 0x0000000000007941 */ /* 0x000fea0003800200 */
.L_x_26:
[----:B------:R-:W-:Y:S06]  /*03b0*/  BAR.SYNC.DEFER_BLOCKING 0x0 ;  /* 0x0000000000007b1d */ /* 0x000fec0000010000 */
[----:B------:R-:W-:Y:S04]  /*03c0*/  BSSY.RECONVERGENT B0, `(.L_x_28) ;  /* 0x0000006000007945 */ /* 0x000fe80003800200 */
[----:B------:R-:W-:Y:S05]  /*03d0*/  @P2 BRA `(.L_x_29) ;  /* 0x0000000000102947 */ /* 0x000fea0003800000 */
[----:B------:R-:W2:Y:S04]  /*03e0*/  LDG.E R6, desc[UR4][R4.64+0x400] ;  /* 0x0004000404067981 */ /* 0x000ea8000c1e1900 */
[----:B0-----:R-:W2:Y:S02]  /*03f0*/  LDG.E R9, desc[UR4][R4.64] ;  /* 0x0000000404097981 */ /* 0x001ea4000c1e1900 */
[----:B--2---:R-:W-:-:S05]  /*0400*/  IMAD.IADD R9, R6, 0x1, R9 ;  /* 0x0000000106097824 */ /* 0x004fca00078e0209 */
[----:B------:R1:W-:Y:S02]  /*0410*/  STG.E desc[UR4][R4.64], R9 ;  /* 0x0000000904007986 */ /* 0x0003e4000c101904 */
.L_x_29:
[----:B------:R-:W-:Y:S05]  /*0420*/  BSYNC.RECONVERGENT B0 ;  /* 0x0000000000007941 */ /* 0x000fea0003800200 */
.L_x_28:
[----:B------:R-:W-:Y:S06]  /*0430*/  BAR.SYNC.DEFER_BLOCKING 0x0 ;  /* 0x0000000000007b1d */ /* 0x000fec0000010000 */
[----:B------:R-:W-:Y:S04]  /*0440*/  BSSY.RECONVERGENT B0, `(.L_x_30) ;  /* 0x0000006000007945 */ /* 0x000fe80003800200 */
[----:B------:R-:W-:Y:S05]  /*0450*/  @P3 BRA `(.L_x_31) ;  /* 0x0000000000103947 */ /* 0x000fea0003800000 */
[----:B------:R-:W2:Y:S04]  /*0460*/  LDG.E R6, desc[UR4][R4.64+0x200] ;  /* 0x0002000404067981 */ /* 0x000ea8000c1e1900 */
[----:B01----:R-:W2:Y:S02]  /*0470*/  LDG.E R9, desc[UR4][R4.64] ;  /* 0x0000000404097981 */ /* 0x003ea4000c1e1900 */
[----:B--2---:R-:W-:-:S05]  /*0480*/  IADD3 R9, PT, PT, R6, R9, RZ ;  /* 0x0000000906097210 */ /* 0x004fca0007ffe0ff */
[----:B------:R2:W-:Y:S02]  /*0490*/  STG.E desc[UR4][R4.64], R9 ;  /* 0x0000000904007986 */ /* 0x0005e4000c101904 */
.L_x_31:
[----:B------:R-:W-:Y:S05]  /*04a0*/  BSYNC.RECONVERGENT B0 ;  /* 0x0000000000007941 */ /* 0x000fea0003800200 */
.L_x_30:
[----:B------:R-:W-:Y:S06]  /*04b0*/  BAR.SYNC.DEFER_BLOCKING 0x0 ;  /* 0x0000000000007b1d */ /* 0x000fec0000010000 */
[----:B------:R-:W-:Y:S04]  /*04c0*/  BSSY.RECONVERGENT B0, `(.L_x_32) ;  /* 0x0000006000007945 */ /* 0x000fe80003800200 */
[----:B------:R-:W-:Y:S05]  /*04d0*/  @P4 BRA `(.L_x_33) ;  /* 0x0000000000104947 */ /* 0x000fea0003800000 */
[----:B------:R-:W3:Y:S04]  /*04e0*/  LDG.E R6, desc[UR4][R4.64+0x100] ;  /* 0x0001000404067981 */ /* 0x000ee8000c1e1900 */
[----:B012---:R-:W3:Y:S02]  /*04f0*/  LDG.E R9, desc[UR4][R4.64] ;  /* 0x0000000404097981 */ /* 0x007ee4000c1e1900 */
[----:B---3--:R-:W-:-:S05]  /*0500*/  IMAD.IADD R9, R6, 0x1, R9 ;  /* 0x0000000106097824 */ /* 0x008fca00078e0209 */
[----:B------:R3:W-:Y:S02]  /*0510*/  STG.E desc[UR4][R4.64], R9 ;  /* 0x0000000904007986 */ /* 0x0007e4000c101904 */
.L_x_33:
[----:B------:R-:W-:Y:S05]  /*0520*/  BSYNC.RECONVERGENT B0 ;  /* 0x0000000000007941 */ /* 0x000fea0003800200 */
.L_x_32:
[----:B------:R-:W-:Y:S06]  /*0530*/  BAR.SYNC.DEFER_BLOCKING 0x0 ;  /* 0x0000000000007b1d */ /* 0x000fec0000010000 */
[----:B------:R-:W-:Y:S05]  /*0540*/  @P5 EXIT ;  /* 0x000000000000594d */ /* 0x000fea0003800000 */
[----:B------:R-:W4:Y:S04]  /*0550*/  LDG.E.STRONG.SYS R6, desc[UR4][R4.64+0x80] ;  /* 0x0000800404067981 */ /* 0x000f28000c1f5900 */
[----:B0123--:R-:W4:Y:S02]  /*0560*/  LDG.E.STRONG.SYS R9, desc[UR4][R4.64] ;  /* 0x0000000404097981 */ /* 0x00ff24000c1f5900 */
[----:B----4-:R-:W-:-:S05]  /*0570*/  IADD3 R9, PT, PT, R6, R9, RZ ;  /* 0x0000000906097210 */ /* 0x010fca0007ffe0ff */
[----:B------:R0:W-:Y:S04]  /*0580*/  STG.E.STRONG.SYS desc[UR4][R4.64], R9 ;  /* 0x0000000904007986 */ /* 0x0001e8000c115904 */
        /* <DEDUP_REMOVED lines=27> */
.L_x_34:
        /* <DEDUP_REMOVED lines=12> */
.L_x_89:


//--------------------- .text._Z26reduceCompleteUnrollWarps8PiS_j --------------------------
	.section	.text._Z26reduceCompleteUnrollWarps8PiS_j,"ax",@progbits
	.align	128
        .global         _Z26reduceCompleteUnrollWarps8PiS_j
        .type           _Z26reduceCompleteUnrollWarps8PiS_j,@function
        .size           _Z26reduceCompleteUnrollWarps8PiS_j,(.L_x_90 - _Z26reduceCompleteUnrollWarps8PiS_j)
        .other          _Z26reduceCompleteUnrollWarps8PiS_j,@"STO_CUDA_ENTRY STV_DEFAULT"
_Z26reduceCompleteUnrollWarps8PiS_j:
.text._Z26reduceCompleteUnrollWarps8PiS_j:
[----:B------:R-:W-:Y:S01]  /*0000*/  LDC R1, c[0x0][0x37c] ;  /* 0x0000df00ff017b82 */ /* 0x000fe20000000800 */
[----:B------:R-:W0:Y:S07]  /*0010*/  S2R R0, SR_CTAID.X ;  /* 0x0000000000007919 */ /* 0x000e2e0000002500 */
[----:B------:R-:W0:Y:S01]  /*0020*/  LDC R8, c[0x0][0x360] ;  /* 0x0000d800ff087b82 */ /* 0x000e220000000800 */
[----:B------:R-:W1:Y:S01]  /*0030*/  LDCU UR4, c[0x0][0x390] ;  /* 0x00007200ff0477ac */ /* 0x000e620008000800 */
[----:B------:R-:W-:Y:S01]  /*0040*/  BSSY.RECONVERGENT B0, `(.L_x_35) ;  /* 0x0000031000007945 */ /* 0x000fe20003800200 */
[----:B------:R-:W2:Y:S05]  /*0050*/  S2R R7, SR_TID.X ;  /* 0x0000000000077919 */ /* 0x000eaa0000002100 */
[----:B------:R-:W3:Y:S01]  /*0060*/  LDC.64 R10, c[0x0][0x380] ;  /* 0x0000e000ff0a7b82 */ /* 0x000ee20000000a00 */
[----:B0-----:R-:W-:-:S04]  /*0070*/  IMAD R2, R8, R0, RZ ;  /* 0x0000000008027224 */ /* 0x001fc800078e02ff */
[----:B------:R-:W-:Y:S01]  /*0080*/  IMAD.SHL.U32 R4, R2, 0x8, RZ ;  /* 0x0000000802047824 */ /* 0x000fe200078e00ff */
[C---:B--2---:R-:W-:Y:S02]  /*0090*/  ISETP.GT.U32.AND P1, PT, R7.reuse, 0x1ff, PT ;  /* 0x000001ff0700780c */ /* 0x044fe40003f24070 */
[C---:B------:R-:W-:Y:S01]  /*00a0*/  ISETP.GT.U32.AND P2, PT, R7.reuse, 0xff, PT ;  /* 0x000000ff0700780c */ /* 0x040fe20003f44070 */
[----:B------:R-:W-:Y:S01]  /*00b0*/  IMAD.IADD R9, R4, 0x1, R7 ;  /* 0x0000000104097824 */ /* 0x000fe200078e0207 */
[C---:B------:R-:W-:Y:S02]  /*00c0*/  ISETP.GT.U32.AND P3, PT, R7.reuse, 0x7f, PT ;  /* 0x0000007f0700780c */ /* 0x040fe40003f64070 */
[C---:B------:R-:W-:Y:S01]  /*00d0*/  ISETP.GT.U32.AND P0, PT, R7.reuse, 0x3f, PT ;  /* 0x0000003f0700780c */ /* 0x040fe20003f04070 */
[----:B------:R-:W-:Y:S01]  /*00e0*/  IMAD R17, R8, 0x7, R9 ;  /* 0x0000000708117824 */ /* 0x000fe200078e0209 */
[----:B---3--:R-:W-:Y:S02]  /*00f0*/  LEA R2, P6, R4, R10, 0x2 ;  /* 0x0000000a04027211 */ /* 0x008fe400078c10ff */
[----:B------:R-:W-:-:S02]  /*0100*/  ISETP.GT.U32.AND P4, PT, R7, 0x1f, PT ;  /* 0x0000001f0700780c */ /* 0x000fc40003f84070 */
[----:B-1----:R-:W-:Y:S01]  /*0110*/  ISETP.GE.U32.AND P5, PT, R17, UR4, PT ;  /* 0x0000000411007c0c */ /* 0x002fe2000bfa6070 */
[----:B------:R-:W0:Y:S01]  /*0120*/  LDCU.64 UR4, c[0x0][0x358] ;  /* 0x00006b00ff0477ac */ /* 0x000e220008000a00 */
[C---:B------:R-:W-:Y:S02]  /*0130*/  ISETP.LT.U32.OR P1, PT, R8.reuse, 0x400, P1 ;  /* 0x000004000800780c */ /* 0x040fe40000f21470 */
[C---:B------:R-:W-:Y:S02]  /*0140*/  ISETP.LT.U32.OR P2, PT, R8.reuse, 0x200, P2 ;  /* 0x000002000800780c */ /* 0x040fe40001741470 */
[C---:B------:R-:W-:Y:S02]  /*0150*/  ISETP.LT.U32.OR P3, PT, R8.reuse, 0x100, P3 ;  /* 0x000001000800780c */ /* 0x040fe40001f61470 */
[----:B------:R-:W-:Y:S02]  /*0160*/  ISETP.LT.U32.OR P0, PT, R8, 0x80, P0 ;  /* 0x000000800800780c */ /* 0x000fe40000701470 */
[----:B------:R-:W-:-:S03]  /*0170*/  LEA.HI.X R3, R4, R11, RZ, 0x2, P6 ;  /* 0x0000000b04037211 */ /* 0x000fc600030f14ff */
[----:B------:R-:W-:Y:S08]  /*0180*/  @P5 BRA `(.L_x_36) ;  /* 0x0000000000705947 */ /* 0x000ff00003800000 */
        /* <DEDUP_REMOVED lines=28> */
.L_x_36:
[----:B0-----:R-:W-:Y:S05]  /*0350*/  BSYNC.RECONVERGENT B0 ;  /* 0x0000000000007941 */ /* 0x001fea0003800200 */
.L_x_35:
        /* <DEDUP_REMOVED lines=8> */
.L_x_38:
[----:B------:R-:W-:Y:S05]  /*03e0*/  BSYNC.RECONVERGENT B0 ;  /* 0x0000000000007941 */ /* 0x000fea0003800200 */
.L_x_37:
[----:B------:R-:W-:Y:S06]  /*03f0*/  BAR.SYNC.DEFER_BLOCKING 0x0 ;  /* 0x0000000000007b1d */ /* 0x000fec0000010000 */
[----:B------:R-:W-:Y:S04]  /*0400*/  BSSY.RECONVERGENT B0, `(.L_x_39) ;  /* 0x0000006000007945 */ /* 0x000fe80003800200 */
[----:B------:R-:W-:Y:S05]  /*0410*/  @P2 BRA `(.L_x_40) ;  /* 0x0000000000102947 */ /* 0x000fea0003800000 */
[----:B------:R-:W2:Y:S04]  /*0420*/  LDG.E R6, desc[UR4][R4.64+0x400] ;  /* 0x0004000404067981 */ /* 0x000ea8000c1e1900 */
[----:B0-----:R-:W2:Y:S02]  /*0430*/  LDG.E R9, desc[UR4][R4.64] ;  /* 0x0000000404097981 */ /* 0x001ea4000c1e1900 */
[----:B--2---:R-:W-:-:S05]  /*0440*/  IMAD.IADD R9, R6, 0x1, R9 ;  /* 0x0000000106097824 */ /* 0x004fca00078e0209 */
[----:B------:R1:W-:Y:S02]  /*0450*/  STG.E desc[UR4][R4.64], R9 ;  /* 0x0000000904007986 */ /* 0x0003e4000c101904 */
.L_x_40:
[----:B------:R-:W-:Y:S05]  /*0460*/  BSYNC.RECONVERGENT B0 ;  /* 0x0000000000007941 */ /* 0x000fea0003800200 */
.L_x_39:
[----:B------:R-:W-:Y:S06]  /*0470*/  BAR.SYNC.DEFER_BLOCKING 0x0 ;  /* 0x0000000000007b1d */ /* 0x000fec0000010000 */
[----:B------:R-:W-:Y:S04]  /*0480*/  BSSY.RECONVERGENT B0, `(.L_x_41) ;  /* 0x0000006000007945 */ /* 0x000fe80003800200 */
[----:B------:R-:W-:Y:S05]  /*0490*/  @P3 BRA `(.L_x_42) ;  /* 0x0000000000103947 */ /* 0x000fea0003800000 */
[----:B------:R-:W2:Y:S04]  /*04a0*/  LDG.E R6, desc[UR4][R4.64+0x200] ;  /* 0x0002000404067981 */ /* 0x000ea8000c1e1900 */
[----:B01----:R-:W2:Y:S02]  /*04b0*/  LDG.E R9, desc[UR4][R4.64] ;  /* 0x0000000404097981 */ /* 0x003ea4000c1e1900 */
[----:B--2---:R-:W-:-:S05]  /*04c0*/  IADD3 R9, PT, PT, R6, R9, RZ ;  /* 0x0000000906097210 */ /* 0x004fca0007ffe0ff */
[----:B------:R2:W-:Y:S02]  /*04d0*/  STG.E desc[UR4][R4.64], R9 ;  /* 0x0000000904007986 */ /* 0x0005e4000c101904 */
.L_x_42:
[----:B------:R-:W-:Y:S05]  /*04e0*/  BSYNC.RECONVERGENT B0 ;  /* 0x0000000000007941 */ /* 0x000fea0003800200 */
.L_x_41:
[----:B------:R-:W-:Y:S06]  /*04f0*/  BAR.SYNC.DEFER_BLOCKING 0x0 ;  /* 0x0000000000007b1d */ /* 0x000fec0000010000 */
[----:B------:R-:W-:Y:S04]  /*0500*/  BSSY.RECONVERGENT B0, `(.L_x_43) ;  /* 0x0000006000007945 */ /* 0x000fe80003800200 */
[----:B------:R-:W-:Y:S05]  /*0510*/  @P0 BRA `(.L_x_44) ;  /* 0x0000000000100947 */ /* 0x000fea0003800000 */
[----:B------:R-:W3:Y:S04]  /*0520*/  LDG.E R6, desc[UR4][R4.64+0x100] ;  /* 0x0001000404067981 */ /* 0x000ee8000c1e1900 */
[----:B012---:R-:W3:Y:S02]  /*0530*/  LDG.E R9, desc[UR4][R4.64] ;  /* 0x0000000404097981 */ /* 0x007ee4000c1e1900 */
[----:B---3--:R-:W-:-:S05]  /*0540*/  IMAD.IADD R9, R6, 0x1, R9 ;  /* 0x0000000106097824 */ /* 0x008fca00078e0209 */
[----:B------:R3:W-:Y:S02]  /*0550*/  STG.E desc[UR4][R4.64], R9 ;  /* 0x0000000904007986 */ /* 0x0007e4000c101904 */
.L_x_44:
[----:B------:R-:W-:Y:S05]  /*0560*/  BSYNC.RECONVERGENT B0 ;  /* 0x0000000000007941 */ /* 0x000fea0003800200 */
.L_x_43:
        /* <DEDUP_REMOVED lines=24> */
[----:B------:R-:W-:Y:S01]  /*06f0*/  ISETP.NE.AND P0, PT, R7, RZ, PT ;  /* 0x000000ff0700720c */ /* 0x000fe20003f05270 */
[----:B---3--:R-:W-:-:S05]  /*0700*/  IMAD.IADD R11, R6, 0x1, R11 ;  /* 0x00000001060b7824 */ /* 0x008fca00078e020b */
[----:B------:R2:W-:Y:S07]  /*0710*/  STG.E.STRONG.SYS desc[UR4][R4.64], R11 ;  /* 0x0000000b04007986 */ /* 0x0005ee000c115904 */
[----:B------:R-:W-:Y:S05]  /*0720*/  @P0 EXIT ;  /* 0x000000000000094d */ /* 0x000fea0003800000 */
[----:B------:R-:W3:Y:S01]  /*0730*/  LDG.E R3, desc[UR4][R2.64] ;  /* 0x0000000402037981 */ /* 0x000ee2000c1e1900 */
[----:B--2---:R-:W0:Y:S02]  /*0740*/  LDC.64 R4, c[0x0][0x388] ;  /* 0x0000e200ff047b82 */ /* 0x004e240000000a00 */
[----:B0-----:R-:W-:-:S05]  /*0750*/  IMAD.WIDE.U32 R4, R0, 0x4, R4 ;  /* 0x0000000400047825 */ /* 0x001fca00078e0004 */
[----:B---3--:R-:W-:Y:S01]  /*0760*/  STG.E desc[UR4][R4.64], R3 ;  /* 0x0000000304007986 */ /* 0x008fe2000c101904 */
[----:B------:R-:W-:Y:S05]  /*0770*/  EXIT ;  /* 0x000000000000794d */ /* 0x000fea0003800000 */
.L_x_45:
        /* <DEDUP_REMOVED lines=16> */
.L_x_90:


//--------------------- .text._Z21reduceUnrollingWarps8PiS_j --------------------------
	.section	.text._Z21reduceUnrollingWarps8PiS_j,"ax",@progbits
	.align	128
        .global         _Z21reduceUnrollingWarps8PiS_j
        .type           _Z21reduceUnrollingWarps8PiS_j,@function
        .size           _Z21reduceUnrollingWarps8PiS_j,(.L_x_91 - _Z21reduceUnrollingWarps8PiS_j)
        .other          _Z21reduceUnrollingWarps8PiS_j,@"STO_CUDA_ENTRY STV_DEFAULT"
_Z21reduceUnrollingWarps8PiS_j:
.text._Z21reduceUnrollingWarps8PiS_j:
[----:B------:R-:W-:Y:S01]  /*0000*/  LDC R1, c[0x0][0x37c] ;  /* 0x0000df00ff017b82 */ /* 0x000fe20000000800 */
[----:B------:R-:W0:Y:S07]  /*0010*/  S2R R9, SR_CTAID.X ;  /* 0x0000000000097919 */ /* 0x000e2e0000002500 */
[----:B------:R-:W0:Y:S01]  /*0020*/  LDC R8, c[0x0][0x360] ;  /* 0x0000d800ff087b82 */ /* 0x000e220000000800 */
[----:B------:R-:W1:Y:S01]  /*0030*/  LDCU UR4, c[0x0][0x390] ;  /* 0x00007200ff0477ac */ /* 0x000e620008000800 */
[----:B------:R-:W-:Y:S01]  /*0040*/  BSSY.RECONVERGENT B0, `(.L_x_46) ;  /* 0x0000026000007945 */ /* 0x000fe20003800200 */
[----:B------:R-:W2:Y:S05]  /*0050*/  S2R R0, SR_TID.X ;  /* 0x0000000000007919 */ /* 0x000eaa0000002100 */
[----:B------:R-:W3:Y:S01]  /*0060*/  LDC.64 R2, c[0x0][0x380] ;  /* 0x0000e000ff027b82 */ /* 0x000ee20000000a00 */
[----:B0-----:R-:W-:-:S05]  /*0070*/  IMAD R11, R8, R9, RZ ;  /* 0x00000009080b7224 */ /* 0x001fca00078e02ff */
[----:B------:R-:W-:-:S05]  /*0080*/  SHF.L.U32 R11, R11, 0x3, RZ ;  /* 0x000000030b0b7819 */ /* 0x000fca00000006ff */
[----:B--2---:R-:W-:-:S04]  /*0090*/  IMAD.IADD R13, R11, 0x1, R0 ;  /* 0x000000010b0d7824 */ /* 0x004fc800078e0200 */
[----:B------:R-:W-:-:S05]  /*00a0*/  IMAD R21, R8, 0x7, R13 ;  /* 0x0000000708157824 */ /* 0x000fca00078e020d */
[----:B-1----:R-:W-:Y:S01]  /*00b0*/  ISETP.GE.U32.AND P0, PT, R21, UR4, PT ;  /* 0x0000000415007c0c */ /* 0x002fe2000bf06070 */
[----:B------:R-:W0:-:S12]  /*00c0*/  LDCU.64 UR4, c[0x0][0x358] ;  /* 0x00006b00ff0477ac */ /* 0x000e180008000a00 */
[----:B---3--:R-:W-:Y:S05]  /*00d0*/  @P0 BRA `(.L_x_47) ;  /* 0x0000000000700947 */ /* 0x008fea0003800000 */
        /* <DEDUP_REMOVED lines=28> */
.L_x_47:
[----:B0-----:R-:W-:Y:S05]  /*02a0*/  BSYNC.RECONVERGENT B0 ;  /* 0x0000000000007941 */ /* 0x001fea0003800200 */
.L_x_46:
[----:B------:R-:W-:Y:S01]  /*02b0*/  BAR.SYNC.DEFER_BLOCKING 0x0 ;  /* 0x0000000000007b1d */ /* 0x000fe20000010000 */
[----:B------:R-:W-:Y:S02]  /*02c0*/  ISETP.GE.U32.AND P0, PT, R8, 0x42, PT ;  /* 0x000000420800780c */ /* 0x000fe40003f06070 */
[----:B------:R-:W-:-:S04]  /*02d0*/  LEA R2, P1, R11, R2, 0x2 ;  /* 0x000000020b027211 */ /* 0x000fc800078210ff */
[----:B------:R-:W-:-:S03]  /*02e0*/  LEA.HI.X R3, R11, R3, RZ, 0x2, P1 ;  /* 0x000000030b037211 */ /* 0x000fc600008f14ff */
[----:B-1----:R-:W-:-:S04]  /*02f0*/  IMAD.WIDE.U32 R4, R0, 0x4, R2 ;  /* 0x0000000400047825 */ /* 0x002fc800078e0002 */
[----:B------:R-:W-:Y:S05]  /*0300*/  @!P0 BRA `(.L_x_48) ;  /* 0x0000000000388947 */ /* 0x000fea0003800000 */
.L_x_51:
[----:B------:R-:W-:Y:S01]  /*0310*/  SHF.R.U32.HI R13, RZ, 0x1, R8 ;  /* 0x00000001ff0d7819 */ /* 0x000fe20000011608 */
[----:B------:R-:W-:Y:S03]  /*0320*/  BSSY.RECONVERGENT B0, `(.L_x_49) ;  /* 0x0000008000007945 */ /* 0x000fe60003800200 */
[----:B------:R-:W-:-:S13]  /*0330*/  ISETP.GE.U32.AND P0, PT, R0, R13, PT ;  /* 0x0000000d0000720c */ /* 0x000fda0003f06070 */
[----:B0-----:R-:W-:Y:S05]  /*0340*/  @P0 BRA `(.L_x_50) ;  /* 0x0000000000140947 */ /* 0x001fea0003800000 */
[----:B------:R-:W-:Y:S01]  /*0350*/  IMAD.WIDE.U32 R6, R13, 0x4, R4 ;  /* 0x000000040d067825 */ /* 0x000fe200078e0004 */
[----:B------:R-:W2:Y:S05]  /*0360*/  LDG.E R11, desc[UR4][R4.64] ;  /* 0x00000004040b7981 */ /* 0x000eaa000c1e1900 */
[----:B------:R-:W2:Y:S02]  /*0370*/  LDG.E R6, desc[UR4][R6.64] ;  /* 0x0000000406067981 */ /* 0x000ea4000c1e1900 */
[----:B--2---:R-:W-:-:S05]  /*0380*/  IADD3 R11, PT, PT, R6, R11, RZ ;  /* 0x0000000b060b7210 */ /* 0x004fca0007ffe0ff */
[----:B------:R0:W-:Y:S02]  /*0390*/  STG.E desc[UR4][R4.64], R11 ;  /* 0x0000000b04007986 */ /* 0x0001e4000c101904 */
.L_x_50:
[----:B------:R-:W-:Y:S05]  /*03a0*/  BSYNC.RECONVERGENT B0 ;  /* 0x0000000000007941 */ /* 0x000fea0003800200 */
.L_x_49:
[----:B------:R-:W-:Y:S01]  /*03b0*/  BAR.SYNC.DEFER_BLOCKING 0x0 ;  /* 0x0000000000007b1d */ /* 0x000fe20000010000 */
[----:B------:R-:W-:Y:S01]  /*03c0*/  ISETP.GT.U32.AND P0, PT, R8, 0x83, PT ;  /* 0x000000830800780c */ /* 0x000fe20003f04070 */
[----:B------:R-:W-:-:S12]  /*03d0*/  IMAD.MOV.U32 R8, RZ, RZ, R13 ;  /* 0x000000ffff087224 */ /* 0x000fd800078e000d */
[----:B------:R-:W-:Y:S05]  /*03e0*/  @P0 BRA `(.L_x_51) ;  /* 0xfffffffc00c80947 */ /* 0x000fea000383ffff */
.L_x_48:
[----:B------:R-:W-:-:S13]  /*03f0*/  ISETP.GT.U32.AND P0, PT, R0, 0x1f, PT ;  /* 0x0000001f0000780c */ /* 0x000fda0003f04070 */
[----:B------:R-:W-:Y:S05]  /*0400*/  @P0 EXIT ;  /* 0x000000000000094d */ /* 0x000fea0003800000 */
[----:B------:R-:W2:Y:S04]  /*0410*/  LDG.E.STRONG.SYS R6, desc[UR4][R4.64+0x80] ;  /* 0x0000800404067981 */ /* 0x000ea8000c1f5900 */
[----:B------:R-:W2:Y:S02]  /*0420*/  LDG.E.STRONG.SYS R7, desc[UR4][R4.64] ;  /* 0x0000000404077981 */ /* 0x000ea4000c1f5900 */
[----:B--2---:R-:W-:-:S05]  /*0430*/  IADD3 R7, PT, PT, R6, R7, RZ ;  /* 0x0000000706077210 */ /* 0x004fca0007ffe0ff */
[----:B------:R1:W-:Y:S04]  /*0440*/  STG.E.STRONG.SYS desc[UR4][R4.64], R7 ;  /* 0x0000000704007986 */ /* 0x0003e8000c115904 */
        /* <DEDUP_REMOVED lines=13> */
[----:B-1----:R-:W3:Y:S02]  /*0520*/  LDG.E.STRONG.SYS R7, desc[UR4][R4.64] ;  /* 0x0000000404077981 */ /* 0x002ee4000c1f5900 */
[----:B---3--:R-:W-:-:S05]  /*0530*/  IADD3 R7, PT, PT, R6, R7, RZ ;  /* 0x0000000706077210 */ /* 0x008fca0007ffe0ff */
[----:B------:R2:W-:Y:S04]  /*0540*/  STG.E.STRONG.SYS desc[UR4][R4.64], R7 ;  /* 0x0000000704007986 */ /* 0x0005e8000c115904 */
[----:B------:R-:W3:Y:S04]  /*0550*/  LDG.E.STRONG.SYS R6, desc[UR4][R4.64+0x4] ;  /* 0x0000040404067981 */ /* 0x000ee8000c1f5900 */
[----:B0-----:R-:W3:Y:S01]  /*0560*/  LDG.E.STRONG.SYS R11, desc[UR4][R4.64] ;  /* 0x00000004040b7981 */ /* 0x001ee2000c1f5900 */
        /* <DEDUP_REMOVED lines=9> */
.L_x_52:
        /* <DEDUP_REMOVED lines=16> */
.L_x_91:


//--------------------- .text._Z16reduceUnrolling8PiS_j --------------------------
	.section	.text._Z16reduceUnrolling8PiS_j,"ax",@progbits
	.align	128
        .global         _Z16reduceUnrolling8PiS_j
        .type           _Z16reduceUnrolling8PiS_j,@function
        .size           _Z16reduceUnrolling8PiS_j,(.L_x_92 - _Z16reduceUnrolling8PiS_j)
        .other          _Z16reduceUnrolling8PiS_j,@"STO_CUDA_ENTRY STV_DEFAULT"
_Z16reduceUnrolling8PiS_j:
.text._Z16reduceUnrolling8PiS_j:
        /* <DEDUP_REMOVED lines=8> */
[----:B------:R-:W-:-:S04]  /*0080*/  SHF.L.U32 R0, R0, 0x3, RZ ;  /* 0x0000000300007819 */ /* 0x000fc800000006ff */
[----:B--2---:R-:W-:-:S05]  /*0090*/  IADD3 R13, PT, PT, R0, R9, RZ ;  /* 0x00000009000d7210 */ /* 0x004fca0007ffe0ff */
[----:B------:R-:W-:-:S05]  /*00a0*/  IMAD R21, R8, 0x7, R13 ;  /* 0x0000000708157824 */ /* 0x000fca00078e020d */
[----:B-1----:R-:W-:Y:S01]  /*00b0*/  ISETP.GE.U32.AND P0, PT, R21, UR4, PT ;  /* 0x0000000415007c0c */ /* 0x002fe2000bf06070 */
[----:B------:R-:W0:-:S12]  /*00c0*/  LDCU.64 UR4, c[0x0][0x358] ;  /* 0x00006b00ff0477ac */ /* 0x000e180008000a00 */
[----:B---3--:R-:W-:Y:S05]  /*00d0*/  @P0 BRA `(.L_x_54) ;  /* 0x0000000000700947 */ /* 0x008fea0003800000 */
[----:B------:R-:W1:Y:S01]  /*00e0*/  LDC.64 R4, c[0x0][0x380] ;  /* 0x0000e000ff047b82 */ /* 0x000e620000000a00 */
[----:B------:R-:W-:-:S04]  /*00f0*/  IMAD R25, R8, -0x6, R21 ;  /* 0xfffffffa08197824 */ /* 0x000fc800078e0215 */
[----:B------:R-:W-:-:S05]  /*0100*/  IMAD.IADD R17, R8, 0x1, R25 ;  /* 0x0000000108117824 */ /* 0x000fca00078e0219 */
[----:B------:R-:W-:-:S05]  /*0110*/  IADD3 R19, PT, PT, R8, R17, RZ ;  /* 0x0000001108137210 */ /* 0x000fca0007ffe0ff */
[----:B------:R-:W-:-:S05]  /*0120*/  IMAD.IADD R15, R8, 0x1, R19 ;  /* 0x00000001080f7824 */ /* 0x000fca00078e0213 */
[----:B------:R-:W-:Y:S01]  /*0130*/  IADD3 R7, PT, PT, R8, R15, RZ ;  /* 0x0000000f08077210 */ /* 0x000fe20007ffe0ff */
[----:B-1----:R-:W-:-:S03]  /*0140*/  IMAD.WIDE.U32 R16, R17, 0x4, R4 ;  /* 0x0000000411107825 */ /* 0x002fc600078e0004 */
[----:B------:R-:W-:Y:S01]  /*0150*/  IADD3 R23, PT, PT, R8, R7, RZ ;  /* 0x0000000708177210 */ /* 0x000fe20007ffe0ff */
[--C-:B------:R-:W-:Y:S02]  /*0160*/  IMAD.WIDE.U32 R18, R19, 0x4, R4.reuse ;  /* 0x0000000413127825 */ /* 0x100fe400078e0004 */
        /* <DEDUP_REMOVED lines=19> */
.L_x_54:
[----:B0-----:R-:W-:Y:S05]  /*02a0*/  BSYNC.RECONVERGENT B0 ;  /* 0x0000000000007941 */ /* 0x001fea0003800200 */
.L_x_53:
[----:B------:R-:W-:Y:S01]  /*02b0*/  BAR.SYNC.DEFER_BLOCKING 0x0 ;  /* 0x0000000000007b1d */ /* 0x000fe20000010000 */
[----:B------:R-:W-:Y:S02]  /*02c0*/  ISETP.GE.U32.AND P0, PT, R8, 0x2, PT ;  /* 0x000000020800780c */ /* 0x000fe40003f06070 */
[----:B------:R-:W-:-:S04]  /*02d0*/  LEA R2, P1, R0, R2, 0x2 ;  /* 0x0000000200027211 */ /* 0x000fc800078210ff */
[----:B------:R-:W-:-:S07]  /*02e0*/  LEA.HI.X R3, R0, R3, RZ, 0x2, P1 ;  /* 0x0000000300037211 */ /* 0x000fce00008f14ff */
[----:B------:R-:W-:Y:S05]  /*02f0*/  @!P0 BRA `(.L_x_55) ;  /* 0x00000000003c8947 */ /* 0x000fea0003800000 */
[----:B-1----:R-:W-:-:S07]  /*0300*/  IMAD.WIDE.U32 R4, R9, 0x4, R2 ;  /* 0x0000000409047825 */ /* 0x002fce00078e0002 */
.L_x_58:
        /* <DEDUP_REMOVED lines=9> */
.L_x_57:
[----:B------:R-:W-:Y:S05]  /*03a0*/  BSYNC.RECONVERGENT B0 ;  /* 0x0000000000007941 */ /* 0x000fea0003800200 */
.L_x_56:
[----:B------:R-:W-:Y:S01]  /*03b0*/  BAR.SYNC.DEFER_BLOCKING 0x0 ;  /* 0x0000000000007b1d */ /* 0x000fe20000010000 */
[----:B------:R-:W-:Y:S02]  /*03c0*/  ISETP.GT.U32.AND P0, PT, R8, 0x3, PT ;  /* 0x000000030800780c */ /* 0x000fe40003f04070 */
[----:B------:R-:W-:-:S11]  /*03d0*/  MOV R8, R0 ;  /* 0x0000000000087202 */ /* 0x000fd60000000f00 */
[----:B------:R-:W-:Y:S05]  /*03e0*/  @P0 BRA `(.L_x_58) ;  /* 0xfffffffc00c80947 */ /* 0x000fea000383ffff */
.L_x_55:
[----:B------:R-:W-:-:S13]  /*03f0*/  ISETP.NE.AND P0, PT, R9, RZ, PT ;  /* 0x000000ff0900720c */ /* 0x000fda0003f05270 */
[----:B------:R-:W-:Y:S05]  /*0400*/  @P0 EXIT ;  /* 0x000000000000094d */ /* 0x000fea0003800000 */
[----:B------:R-:W2:Y:S01]  /*0410*/  LDG.E R3, desc[UR4][R2.64] ;  /* 0x0000000402037981 */ /* 0x000ea2000c1e1900 */
[----:B01----:R-:W0:Y:S02]  /*0420*/  LDC.64 R4, c[0x0][0x388] ;  /* 0x0000e200ff047b82 */ /* 0x003e240000000a00 */
[----:B0-----:R-:W-:-:S05]  /*0430*/  IMAD.WIDE.U32 R4, R11, 0x4, R4 ;  /* 0x000000040b047825 */ /* 0x001fca00078e0004 */
[----:B--2---:R-:W-:Y:S01]  /*0440*/  STG.E desc[UR4][R4.64], R3 ;  /* 0x0000000304007986 */ /* 0x004fe2000c101904 */
[----:B------:R-:W-:Y:S05]  /*0450*/  EXIT ;  /* 0x000000000000794d */ /* 0x000fea0003800000 */
.L_x_59:
        /* <DEDUP_REMOVED lines=10> */
.L_x_92:


//--------------------- .text._Z16reduceUnrolling4PiS_j --------------------------
	.section	.text._Z16reduceUnrolling4PiS_j,"ax",@progbits
	.align	128
        .global         _Z16reduceUnrolling4PiS_j
        .type           _Z16reduceUnrolling4PiS_j,@function
        .size           _Z16reduceUnrolling4PiS_j,(.L_x_93 - _Z16reduceUnrolling4PiS_j)
        .other          _Z16reduceUnrolling4PiS_j,@"STO_CUDA_ENTRY STV_DEFAULT"
_Z16reduceUnrolling4PiS_j:
.text._Z16reduceUnrolling4PiS_j:
[----:B------:R-:W-:Y:S01]  /*0000*/  LDC R1, c[0x0][0x37c] ;  /* 0x0000df00ff017b82 */ /* 0x000fe20000000800 */
[----:B------:R-:W0:Y:S07]  /*0010*/  S2R R0, SR_CTAID.X ;  /* 0x0000000000007919 */ /* 0x000e2e0000002500 */
[----:B------:R-:W0:Y:S01]  /*0020*/  LDC R3, c[0x0][0x360] ;  /* 0x0000d800ff037b82 */ /* 0x000e220000000800 */
[----:B------:R-:W1:Y:S01]  /*0030*/  LDCU UR4, c[0x0][0x390] ;  /* 0x00007200ff0477ac */ /* 0x000e620008000800 */
[----:B------:R-:W2:Y:S06]  /*0040*/  S2R R2, SR_TID.X ;  /* 0x0000000000027919 */ /* 0x000eac0000002100 */
[----:B------:R-:W3:Y:S01]  /*0050*/  LDC.64 R16, c[0x0][0x380] ;  /* 0x0000e000ff107b82 */ /* 0x000ee20000000a00 */
[----:B0-----:R-:W-:-:S05]  /*0060*/  IMAD R4, R3, R0, RZ ;  /* 0x0000000003047224 */ /* 0x001fca00078e02ff */
[----:B------:R-:W-:-:S04]  /*0070*/  SHF.L.U32 R13, R4, 0x2, RZ ;  /* 0x00000002040d7819 */ /* 0x000fc800000006ff */
[----:B--2---:R-:W-:-:S05]  /*0080*/  IADD3 R12, PT, PT, R13, R2, RZ ;  /* 0x000000020d0c7210 */ /* 0x004fca0007ffe0ff */
[----:B------:R-:W-:-:S05]  /*0090*/  IMAD R10, R3, 0x3, R12 ;  /* 0x00000003030a7824 */ /* 0x000fca00078e020c */
[----:B-1----:R-:W-:Y:S01]  /*00a0*/  ISETP.GE.U32.AND P0, PT, R10, UR4, PT ;  /* 0x000000040a007c0c */ /* 0x002fe2000bf06070 */
[----:B------:R-:W0:-:S12]  /*00b0*/  LDCU.64 UR4, c[0x0][0x358] ;  /* 0x00006b00ff0477ac */ /* 0x000e180008000a00 */
[----:B------:R-:W1:Y:S01]  /*00c0*/  @!P0 LDC.64 R4, c[0x0][0x380] ;  /* 0x0000e000ff048b82 */ /* 0x000e620000000a00 */
[----:B------:R-:W-:-:S05]  /*00d0*/  @!P0 IMAD R6, R3, -0x2, R10 ;  /* 0xfffffffe03068824 */ /* 0x000fca00078e020a */
[----:B------:R-:W-:Y:S01]  /*00e0*/  @!P0 IADD3 R9, PT, PT, R3, R6, RZ ;  /* 0x0000000603098210 */ /* 0x000fe20007ffe0ff */
[----:B-1----:R-:W-:-:S04]  /*00f0*/  @!P0 IMAD.WIDE.U32 R6, R6, 0x4, R4 ;  /* 0x0000000406068825 */ /* 0x002fc800078e0004 */
[--C-:B------:R-:W-:Y:S02]  /*0100*/  @!P0 IMAD.WIDE.U32 R10, R10, 0x4, R4.reuse ;  /* 0x000000040a0a8825 */ /* 0x100fe400078e0004 */
[----:B0-----:R-:W2:Y:S02]  /*0110*/  @!P0 LDG.E R6, desc[UR4][R6.64] ;  /* 0x0000000406068981 */ /* 0x001ea4000c1e1900 */
[--C-:B------:R-:W-:Y:S02]  /*0120*/  @!P0 IMAD.WIDE.U32 R8, R9, 0x4, R4.reuse ;  /* 0x0000000409088825 */ /* 0x100fe400078e0004 */
[----:B------:R-:W2:Y:S02]  /*0130*/  @!P0 LDG.E R10, desc[UR4][R10.64] ;  /* 0x000000040a0a8981 */ /* 0x000ea4000c1e1900 */
[----:B------:R-:W-:Y:S02]  /*0140*/  @!P0 IMAD.WIDE.U32 R4, R12, 0x4, R4 ;  /* 0x000000040c048825 */ /* 0x000fe400078e0004 */
[----:B------:R-:W2:Y:S04]  /*0150*/  @!P0 LDG.E R9, desc[UR4][R8.64] ;  /* 0x0000000408098981 */ /* 0x000ea8000c1e1900 */
[----:B------:R-:W4:Y:S01]  /*0160*/  @!P0 LDG.E R15, desc[UR4][R4.64] ;  /* 0x00000004040f8981 */ /* 0x000f22000c1e1900 */
[----:B--2---:R-:W-:-:S05]  /*0170*/  @!P0 IADD3 R12, PT, PT, R10, R9, R6 ;  /* 0x000000090a0c8210 */ /* 0x004fca0007ffe006 */
[----:B----4-:R-:W-:-:S05]  /*0180*/  @!P0 IMAD.IADD R15, R12, 0x1, R15 ;  /* 0x000000010c0f8824 */ /* 0x010fca00078e020f */
[----:B------:R0:W-:Y:S01]  /*0190*/  @!P0 STG.E desc[UR4][R4.64], R15 ;  /* 0x0000000f04008986 */ /* 0x0001e2000c101904 */
[----:B------:R-:W-:Y:S01]  /*01a0*/  BAR.SYNC.DEFER_BLOCKING 0x0 ;  /* 0x0000000000007b1d */ /* 0x000fe20000010000 */
[----:B------:R-:W-:Y:S02]  /*01b0*/  ISETP.GE.U32.AND P0, PT, R3, 0x2, PT ;  /* 0x000000020300780c */ /* 0x000fe40003f06070 */
[----:B---3--:R-:W-:-:S04]  /*01c0*/  LEA R12, P1, R13, R16, 0x2 ;  /* 0x000000100d0c7211 */ /* 0x008fc800078210ff */
[----:B------:R-:W-:-:S07]  /*01d0*/  LEA.HI.X R13, R13, R17, RZ, 0x2, P1 ;  /* 0x000000110d0d7211 */ /* 0x000fce00008f14ff */
[----:B0-----:R-:W-:Y:S05]  /*01e0*/  @!P0 BRA `(.L_x_60) ;  /* 0x00000000003c8947 */ /* 0x001fea0003800000 */
[----:B------:R-:W-:-:S07]  /*01f0*/  IMAD.WIDE.U32 R4, R2, 0x4, R12 ;  /* 0x0000000402047825 */ /* 0x000fce00078e000c */
.L_x_63:
        /* <DEDUP_REMOVED lines=9> */
.L_x_62:
[----:B------:R-:W-:Y:S05]  /*0290*/  BSYNC.RECONVERGENT B0 ;  /* 0x0000000000007941 */ /* 0x000fea0003800200 */
.L_x_61:
[----:B------:R-:W-:Y:S01]  /*02a0*/  BAR.SYNC.DEFER_BLOCKING 0x0 ;  /* 0x0000000000007b1d */ /* 0x000fe20000010000 */
[----:B------:R-:W-:Y:S01]  /*02b0*/  ISETP.GT.U32.AND P0, PT, R3, 0x3, PT ;  /* 0x000000030300780c */ /* 0x000fe20003f04070 */
[----:B------:R-:W-:-:S12]  /*02c0*/  IMAD.MOV.U32 R3, RZ, RZ, R11 ;  /* 0x000000ffff037224 */ /* 0x000fd800078e000b */
[----:B------:R-:W-:Y:S05]  /*02d0*/  @P0 BRA `(.L_x_63) ;  /* 0xfffffffc00c80947 */ /* 0x000fea000383ffff */
.L_x_60:
[----:B------:R-:W-:-:S13]  /*02e0*/  ISETP.NE.AND P0, PT, R2, RZ, PT ;  /* 0x000000ff0200720c */ /* 0x000fda0003f05270 */
[----:B------:R-:W-:Y:S05]  /*02f0*/  @P0 EXIT ;  /* 0x000000000000094d */ /* 0x000fea0003800000 */
[----:B------:R-:W2:Y:S01]  /*0300*/  LDG.E R13, desc[UR4][R12.64] ;  /* 0x000000040c0d7981 */ /* 0x000ea2000c1e1900 */
[----:B------:R-:W1:Y:S02]  /*0310*/  LDC.64 R2, c[0x0][0x388] ;  /* 0x0000e200ff027b82 */ /* 0x000e640000000a00 */
[----:B-1----:R-:W-:-:S05]  /*0320*/  IMAD.WIDE.U32 R2, R0, 0x4, R2 ;  /* 0x0000000400027825 */ /* 0x002fca00078e0002 */
[----:B--2---:R-:W-:Y:S01]  /*0330*/  STG.E desc[UR4][R2.64], R13 ;  /* 0x0000000d02007986 */ /* 0x004fe2000c101904 */
[----:B------:R-:W-:Y:S05]  /*0340*/  EXIT ;  /* 0x000000000000794d */ /* 0x000fea0003800000 */
.L_x_64:
        /* <DEDUP_REMOVED lines=11> */
.L_x_93:


//--------------------- .text._Z16reduceUnrolling2PiS_j --------------------------
	.section	.text._Z16reduceUnrolling2PiS_j,"ax",@progbits
	.align	128
        .global         _Z16reduceUnrolling2PiS_j
        .type           _Z16reduceUnrolling2PiS_j,@function
        .size           _Z16reduceUnrolling2PiS_j,(.L_x_94 - _Z16reduceUnrolling2PiS_j)
        .other          _Z16reduceUnrolling2PiS_j,@"STO_CUDA_ENTRY STV_DEFAULT"
_Z16reduceUnrolling2PiS_j:
.text._Z16reduceUnrolling2PiS_j:
[----:B------:R-:W-:Y:S01]  /*0000*/  LDC R1, c[0x0][0x37c] ;  /* 0x0000df00ff017b82 */ /* 0x000fe20000000800 */
[----:B------:R-:W0:Y:S01]  /*0010*/  S2R R0, SR_CTAID.X ;  /* 0x0000000000007919 */ /* 0x000e220000002500 */
[----:B------:R-:W0:Y:S06]  /*0020*/  LDCU UR6, c[0x0][0x360] ;  /* 0x00006c00ff0677ac */ /* 0x000e2c0008000800 */
[----:B------:R-:W1:Y:S01]  /*0030*/  LDC.64 R12, c[0x0][0x380] ;  /* 0x0000e000ff0c7b82 */ /* 0x000e620000000a00 */
[----:B------:R-:W2:Y:S01]  /*0040*/  S2R R10, SR_TID.X ;  /* 0x00000000000a7919 */ /* 0x000ea20000002100 */
[----:B------:R-:W3:Y:S01]  /*0050*/  LDCU UR4, c[0x0][0x390] ;  /* 0x00007200ff0477ac */ /* 0x000ee20008000800 */
[----:B0-----:R-:W-:-:S04]  /*0060*/  IMAD R2, R0, UR6, RZ ;  /* 0x0000000600027c24 */ /* 0x001fc8000f8e02ff */
[----:B------:R-:W-:-:S05]  /*0070*/  IMAD.SHL.U32 R7, R2, 0x2, RZ ;  /* 0x0000000202077824 */ /* 0x000fca00078e00ff */
[----:B--2---:R-:W-:-:S05]  /*0080*/  IADD3 R9, PT, PT, R7, R10, RZ ;  /* 0x0000000a07097210 */ /* 0x004fca0007ffe0ff */
[----:B------:R-:W-:-:S05]  /*0090*/  VIADD R3, R9, UR6 ;  /* 0x0000000609037c36 */ /* 0x000fca0008000000 */
[----:B---3--:R-:W-:Y:S01]  /*00a0*/  ISETP.GE.U32.AND P0, PT, R3, UR4, PT ;  /* 0x0000000403007c0c */ /* 0x008fe2000bf06070 */
[----:B------:R-:W0:-:S12]  /*00b0*/  LDCU.64 UR4, c[0x0][0x358] ;  /* 0x00006b00ff0477ac */ /* 0x000e180008000a00 */
[----:B------:R-:W2:Y:S02]  /*00c0*/  @!P0 LDC.64 R4, c[0x0][0x380] ;  /* 0x0000e000ff048b82 */ /* 0x000ea40000000a00 */
[----:B--2---:R-:W-:-:S04]  /*00d0*/  @!P0 IMAD.WIDE.U32 R2, R3, 0x4, R4 ;  /* 0x0000000403028825 */ /* 0x004fc800078e0004 */
[----:B------:R-:W-:Y:S02]  /*00e0*/  @!P0 IMAD.WIDE.U32 R4, R9, 0x4, R4 ;  /* 0x0000000409048825 */ /* 0x000fe400078e0004 */
[----:B0-----:R-:W2:Y:S04]  /*00f0*/  @!P0 LDG.E R2, desc[UR4][R2.64] ;  /* 0x0000000402028981 */ /* 0x001ea8000c1e1900 */
[----:B------:R-:W2:Y:S01]  /*0100*/  @!P0 LDG.E R9, desc[UR4][R4.64] ;  /* 0x0000000404098981 */ /* 0x000ea2000c1e1900 */
[----:B------:R-:W-:Y:S01]  /*0110*/  IMAD.U32 R8, RZ, RZ, UR6 ;  /* 0x00000006ff087e24 */ /* 0x000fe2000f8e00ff */
[----:B-1----:R-:W-:-:S04]  /*0120*/  LEA R6, P1, R7, R12, 0x2 ;  /* 0x0000000c07067211 */ /* 0x002fc800078210ff */
[----:B------:R-:W-:Y:S02]  /*0130*/  LEA.HI.X R7, R7, R13, RZ, 0x2, P1 ;  /* 0x0000000d07077211 */ /* 0x000fe400008f14ff */
[----:B--2---:R-:W-:-:S05]  /*0140*/  @!P0 IADD3 R9, PT, PT, R2, R9, RZ ;  /* 0x0000000902098210 */ /* 0x004fca0007ffe0ff */
[----:B------:R0:W-:Y:S01]  /*0150*/  @!P0 STG.E desc[UR4][R4.64], R9 ;  /* 0x0000000904008986 */ /* 0x0001e2000c101904 */
[----:B------:R-:W-:Y:S01]  /*0160*/  BAR.SYNC.DEFER_BLOCKING 0x0 ;  /* 0x0000000000007b1d */ /* 0x000fe20000010000 */
[----:B------:R-:W-:-:S13]  /*0170*/  ISETP.GE.U32.AND P0, PT, R8, 0x2, PT ;  /* 0x000000020800780c */ /* 0x000fda0003f06070 */
[----:B0-----:R-:W-:Y:S05]  /*0180*/  @!P0 BRA `(.L_x_65) ;  /* 0x00000000003c8947 */ /* 0x001fea0003800000 */
[----:B------:R-:W-:-:S07]  /*0190*/  IMAD.WIDE.U32 R2, R10, 0x4, R6 ;  /* 0x000000040a027825 */ /* 0x000fce00078e0006 */
.L_x_68:
        /* <DEDUP_REMOVED lines=9> */
.L_x_67:
[----:B------:R-:W-:Y:S05]  /*0230*/  BSYNC.RECONVERGENT B0 ;  /* 0x0000000000007941 */ /* 0x000fea0003800200 */
.L_x_66:
[----:B------:R-:W-:Y:S01]  /*0240*/  BAR.SYNC.DEFER_BLOCKING 0x0 ;  /* 0x0000000000007b1d */ /* 0x000fe20000010000 */
[----:B------:R-:W-:Y:S01]  /*0250*/  ISETP.GT.U32.AND P0, PT, R8, 0x3, PT ;  /* 0x000000030800780c */ /* 0x000fe20003f04070 */
[----:B------:R-:W-:-:S12]  /*0260*/  IMAD.MOV.U32 R8, RZ, RZ, R11 ;  /* 0x000000ffff087224 */ /* 0x000fd800078e000b */
[----:B------:R-:W-:Y:S05]  /*0270*/  @P0 BRA `(.L_x_68) ;  /* 0xfffffffc00c80947 */ /* 0x000fea000383ffff */
.L_x_65:
[----:B------:R-:W-:-:S13]  /*0280*/  ISETP.NE.AND P0, PT, R10, RZ, PT ;  /* 0x000000ff0a00720c */ /* 0x000fda0003f05270 */
[----:B------:R-:W-:Y:S05]  /*0290*/  @P0 EXIT ;  /* 0x000000000000094d */ /* 0x000fea0003800000 */
[----:B------:R-:W2:Y:S01]  /*02a0*/  LDG.E R7, desc[UR4][R6.64] ;  /* 0x0000000406077981 */ /* 0x000ea2000c1e1900 */
[----:B0-----:R-:W0:Y:S02]  /*02b0*/  LDC.64 R2, c[0x0][0x388] ;  /* 0x0000e200ff027b82 */ /* 0x001e240000000a00 */
[----:B0-----:R-:W-:-:S05]  /*02c0*/  IMAD.WIDE.U32 R2, R0, 0x4, R2 ;  /* 0x0000000400027825 */ /* 0x001fca00078e0002 */
[----:B--2---:R-:W-:Y:S01]  /*02d0*/  STG.E desc[UR4][R2.64], R7 ;  /* 0x0000000702007986 */ /* 0x004fe2000c101904 */
[----:B------:R-:W-:Y:S05]  /*02e0*/  EXIT ;  /* 0x000000000000794d */ /* 0x000fea0003800000 */
.L_x_69:
        /* <DEDUP_REMOVED lines=9> */
.L_x_94:


//--------------------- .text._Z17reduceInterleavedPiS_j --------------------------
	.section	.text._Z17reduceInterleavedPiS_j,"ax",@progbits
	.align	128
        .global         _Z17reduceInterleavedPiS_j
        .type           _Z17reduceInterleavedPiS_j,@function
        .size           _Z17reduceInterleavedPiS_j,(.L_x_95 - _Z17reduceInterleavedPiS_j)
        .other          _Z17reduceInterleavedPiS_j,@"STO_CUDA_ENTRY STV_DEFAULT"
_Z17reduceInterleavedPiS_j:
.text._Z17reduceInterleavedPiS_j:
[----:B------:R-:W-:Y:S01]  /*0000*/  LDC R1, c[0x0][0x37c] ;  /* 0x0000df00ff017b82 */ /* 0x000fe20000000800 */
[----:B------:R-:W0:Y:S01]  /*0010*/  S2R R11, SR_CTAID.X ;  /* 0x00000000000b7919 */ /* 0x000e220000002500 */
[----:B------:R-:W0:Y:S06]  /*0020*/  LDCU UR4, c[0x0][0x360] ;  /* 0x00006c00ff0477ac */ /* 0x000e2c0008000800 */
[----:B------:R-:W1:Y:S01]  /*0030*/  LDC.64 R2, c[0x0][0x380] ;  /* 0x0000e000ff027b82 */ /* 0x000e620000000a00 */
[----:B------:R-:W2:Y:S01]  /*0040*/  S2R R8, SR_TID.X ;  /* 0x0000000000087919 */ /* 0x000ea20000002100 */
[----:B------:R-:W3:Y:S01]  /*0050*/  LDCU UR5, c[0x0][0x390] ;  /* 0x00007200ff0577ac */ /* 0x000ee20008000800 */
[----:B0-----:R-:W-:-:S04]  /*0060*/  IMAD R5, R11, UR4, RZ ;  /* 0x000000040b057c24 */ /* 0x001fc8000f8e02ff */
[----:B--2---:R-:W-:-:S05]  /*0070*/  IMAD.IADD R0, R5, 0x1, R8 ;  /* 0x0000000105007824 */ /* 0x004fca00078e0208 */
[----:B---3--:R-:W-:Y:S01]  /*0080*/  ISETP.GE.U32.AND P0, PT, R0, UR5, PT ;  /* 0x0000000500007c0c */ /* 0x008fe2000bf06070 */
[----:B------:R-:W-:-:S12]  /*0090*/  IMAD.U32 R0, RZ, RZ, UR4 ;  /* 0x00000004ff007e24 */ /* 0x000fd8000f8e00ff */
[----:B-1----:R-:W-:Y:S05]  /*00a0*/  @P0 EXIT ;  /* 0x000000000000094d */ /* 0x002fea0003800000 */
[----:B------:R-:W-:Y:S01]  /*00b0*/  ISETP.GE.U32.AND P0, PT, R0, 0x2, PT ;  /* 0x000000020000780c */ /* 0x000fe20003f06070 */
[----:B------:R-:W0:Y:S01]  /*00c0*/  LDCU.64 UR4, c[0x0][0x358] ;  /* 0x00006b00ff0477ac */ /* 0x000e220008000a00 */
[----:B------:R-:W-:-:S11]  /*00d0*/  IMAD.WIDE.U32 R2, R5, 0x4, R2 ;  /* 0x0000000405027825 */ /* 0x000fd600078e0002 */
[----:B------:R-:W-:Y:S05]  /*00e0*/  @!P0 BRA `(.L_x_70) ;  /* 0x00000000003c8947 */ /* 0x000fea0003800000 */
[----:B------:R-:W-:-:S07]  /*00f0*/  IMAD.WIDE.U32 R4, R8, 0x4, R2 ;  /* 0x0000000408047825 */ /* 0x000fce00078e0002 */
.L_x_73:
[----:B------:R-:W-:Y:S01]  /*0100*/  SHF.R.U32.HI R13, RZ, 0x1, R0 ;  /* 0x00000001ff0d7819 */ /* 0x000fe20000011600 */
[----:B------:R-:W-:Y:S03]  /*0110*/  BSSY.RECONVERGENT B0, `(.L_x_71) ;  /* 0x0000008000007945 */ /* 0x000fe60003800200 */
[----:B------:R-:W-:-:S13]  /*0120*/  ISETP.GE.U32.AND P0, PT, R8, R13, PT ;  /* 0x0000000d0800720c */ /* 0x000fda0003f06070 */
[----:B-1----:R-:W-:Y:S05]  /*0130*/  @P0 BRA `(.L_x_72) ;  /* 0x0000000000140947 */ /* 0x002fea0003800000 */
[----:B------:R-:W-:Y:S01]  /*0140*/  IMAD.WIDE.U32 R6, R13, 0x4, R4 ;  /* 0x000000040d067825 */ /* 0x000fe200078e0004 */
[----:B0-----:R-:W2:Y:S05]  /*0150*/  LDG.E R9, desc[UR4][R4.64] ;  /* 0x0000000404097981 */ /* 0x001eaa000c1e1900 */
[----:B------:R-:W2:Y:S02]  /*0160*/  LDG.E R6, desc[UR4][R6.64] ;  /* 0x0000000406067981 */ /* 0x000ea4000c1e1900 */
[----:B--2---:R-:W-:-:S05]  /*0170*/  IADD3 R9, PT, PT, R6, R9, RZ ;  /* 0x0000000906097210 */ /* 0x004fca0007ffe0ff */
[----:B------:R1:W-:Y:S02]  /*0180*/  STG.E desc[UR4][R4.64], R9 ;  /* 0x0000000904007986 */ /* 0x0003e4000c101904 */
.L_x_72:
[----:B0-----:R-:W-:Y:S05]  /*0190*/  BSYNC.RECONVERGENT B0 ;  /* 0x0000000000007941 */ /* 0x001fea0003800200 */
.L_x_71:
[----:B------:R-:W-:Y:S01]  /*01a0*/  BAR.SYNC.DEFER_BLOCKING 0x0 ;  /* 0x0000000000007b1d */ /* 0x000fe20000010000 */
[----:B------:R-:W-:Y:S02]  /*01b0*/  ISETP.GT.U32.AND P0, PT, R0, 0x3, PT ;  /* 0x000000030000780c */ /* 0x000fe40003f04070 */
[----:B------:R-:W-:-:S11]  /*01c0*/  MOV R0, R13 ;  /* 0x0000000d00007202 */ /* 0x000fd60000000f00 */
[----:B------:R-:W-:Y:S05]  /*01d0*/  @P0 BRA `(.L_x_73) ;  /* 0xfffffffc00c80947 */ /* 0x000fea000383ffff */
.L_x_70:
[----:B------:R-:W-:-:S13]  /*01e0*/  ISETP.NE.AND P0, PT, R8, RZ, PT ;  /* 0x000000ff0800720c */ /* 0x000fda0003f05270 */
[----:B0-----:R-:W-:Y:S05]  /*01f0*/  @P0 EXIT ;  /* 0x000000000000094d */ /* 0x001fea0003800000 */
[----:B------:R-:W2:Y:S01]  /*0200*/  LDG.E R3, desc[UR4][R2.64] ;  /* 0x0000000402037981 */ /* 0x000ea2000c1e1900 */
[----:B-1----:R-:W0:Y:S02]  /*0210*/  LDC.64 R4, c[0x0][0x388] ;  /* 0x0000e200ff047b82 */ /* 0x002e240000000a00 */
[----:B0-----:R-:W-:-:S05]  /*0220*/  IMAD.WIDE.U32 R4, R11, 0x4, R4 ;  /* 0x000000040b047825 */ /* 0x001fca00078e0004 */
[----:B--2---:R-:W-:Y:S01]  /*0230*/  STG.E desc[UR4][R4.64], R3 ;  /* 0x0000000304007986 */ /* 0x004fe2000c101904 */
[----:B------:R-:W-:Y:S05]  /*0240*/  EXIT ;  /* 0x000000000000794d */ /* 0x000fea0003800000 */
.L_x_74:
        /* <DEDUP_REMOVED lines=11> */
.L_x_95:


//--------------------- .text._Z20reduceNeighboredLessPiS_j --------------------------
	.section	.text._Z20reduceNeighboredLessPiS_j,"ax",@progbits
	.align	128
        .global         _Z20reduceNeighboredLessPiS_j
        .type           _Z20reduceNeighboredLessPiS_j,@function
        .size           _Z20reduceNeighboredLessPiS_j,(.L_x_96 - _Z20reduceNeighboredLessPiS_j)
        .other          _Z20reduceNeighboredLessPiS_j,@"STO_CUDA_ENTRY STV_DEFAULT"
_Z20reduceNeighboredLessPiS_j:
.text._Z20reduceNeighboredLessPiS_j:
[----:B------:R-:W-:Y:S01]  /*0000*/  LDC R1, c[0x0][0x37c] ;  /* 0x0000df00ff017b82 */ /* 0x000fe20000000800 */
[----:B------:R-:W0:Y:S01]  /*0010*/  S2R R11, SR_CTAID.X ;  /* 0x00000000000b7919 */ /* 0x000e220000002500 */
[----:B------:R-:W0:Y:S01]  /*0020*/  LDCU UR6, c[0x0][0x360] ;  /* 0x00006c00ff0677ac */ /* 0x000e220008000800 */
[----:B------:R-:W1:Y:S01]  /*0030*/  S2R R0, SR_TID.X ;  /* 0x0000000000007919 */ /* 0x000e620000002100 */
[----:B------:R-:W2:Y:S01]  /*0040*/  LDCU UR4, c[0x0][0x390] ;  /* 0x00007200ff0477ac */ /* 0x000ea20008000800 */
[----:B0-----:R-:W-:-:S05]  /*0050*/  IMAD R5, R11, UR6, RZ ;  /* 0x000000060b057c24 */ /* 0x001fca000f8e02ff */
[----:B-1----:R-:W-:-:S04]  /*0060*/  IADD3 R2, PT, PT, R5, R0, RZ ;  /* 0x0000000005027210 */ /* 0x002fc80007ffe0ff */
[----:B--2---:R-:W-:Y:S02]  /*0070*/  ISETP.GE.U32.AND P0, PT, R2, UR4, PT ;  /* 0x0000000402007c0c */ /* 0x004fe4000bf06070 */
[----:B------:R-:W0:Y:S11]  /*0080*/  LDC.64 R2, c[0x0][0x380] ;  /* 0x0000e000ff027b82 */ /* 0x000e360000000a00 */
[----:B------:R-:W-:Y:S05]  /*0090*/  @P0 EXIT ;  /* 0x000000000000094d */ /* 0x000fea0003800000 */
[----:B------:R-:W-:Y:S01]  /*00a0*/  UISETP.GE.U32.AND UP0, UPT, UR6, 0x2, UPT ;  /* 0x000000020600788c */ /* 0x000fe2000bf06070 */
[----:B0-----:R-:W-:Y:S01]  /*00b0*/  IMAD.WIDE.U32 R2, R5, 0x4, R2 ;  /* 0x0000000405027825 */ /* 0x001fe200078e0002 */
[----:B------:R-:W0:Y:S07]  /*00c0*/  LDCU.64 UR8, c[0x0][0x358] ;  /* 0x00006b00ff0877ac */ /* 0x000e2e0008000a00 */
[----:B------:R-:W-:Y:S05]  /*00d0*/  BRA.U !UP0, `(.L_x_75) ;  /* 0x0000000108487547 */ /* 0x000fea000b800000 */
[----:B------:R-:W-:-:S05]  /*00e0*/  UMOV UR4, 0x1 ;  /* 0x0000000100047882 */ /* 0x000fca0000000000 */
.L_x_78:
[----:B------:R-:W-:Y:S01]  /*00f0*/  USHF.L.U32 UR5, UR4, 0x1, URZ ;  /* 0x0000000104057899 */ /* 0x000fe200080006ff */
[----:B------:R-:W-:Y:S05]  /*0100*/  BSSY.RECONVERGENT B0, `(.L_x_76) ;  /* 0x000000b000007945 */ /* 0x000fea0003800200 */
[----:B-1----:R-:W-:-:S05]  /*0110*/  IMAD R7, R0, UR5, RZ ;  /* 0x0000000500077c24 */ /* 0x002fca000f8e02ff */
[----:B------:R-:W-:-:S13]  /*0120*/  ISETP.GE.U32.AND P0, PT, R7, UR6, PT ;  /* 0x0000000607007c0c */ /* 0x000fda000bf06070 */
[----:B------:R-:W-:Y:S05]  /*0130*/  @P0 BRA `(.L_x_77) ;  /* 0x00000000001c0947 */ /* 0x000fea0003800000 */
[C---:B------:R-:W-:Y:S01]  /*0140*/  IADD3 R5, PT, PT, R7.reuse, UR4, RZ ;  /* 0x0000000407057c10 */ /* 0x040fe2000fffe0ff */
[----:B------:R-:W-:-:S04]  /*0150*/  IMAD.WIDE.U32 R6, R7, 0x4, R2 ;  /* 0x0000000407067825 */ /* 0x000fc800078e0002 */
[----:B------:R-:W-:Y:S01]  /*0160*/  IMAD.WIDE.U32 R4, R5, 0x4, R2 ;  /* 0x0000000405047825 */ /* 0x000fe200078e0002 */
[----:B0-----:R-:W2:Y:S05]  /*0170*/  LDG.E R9, desc[UR8][R6.64] ;  /* 0x0000000806097981 */ /* 0x001eaa000c1e1900 */
[----:B------:R-:W2:Y:S02]  /*0180*/  LDG.E R4, desc[UR8][R4.64] ;  /* 0x0000000804047981 */ /* 0x000ea4000c1e1900 */
[----:B--2---:R-:W-:-:S05]  /*0190*/  IADD3 R9, PT, PT, R4, R9, RZ ;  /* 0x0000000904097210 */ /* 0x004fca0007ffe0ff */
[----:B------:R1:W-:Y:S02]  /*01a0*/  STG.E desc[UR8][R6.64], R9 ;  /* 0x0000000906007986 */ /* 0x0003e4000c101908 */
.L_x_77:
[----:B0-----:R-:W-:Y:S05]  /*01b0*/  BSYNC.RECONVERGENT B0 ;  /* 0x0000000000007941 */ /* 0x001fea0003800200 */
.L_x_76:
[----:B------:R-:W-:Y:S01]  /*01c0*/  BAR.SYNC.DEFER_BLOCKING 0x0 ;  /* 0x0000000000007b1d */ /* 0x000fe20000010000 */
[----:B------:R-:W-:-:S05]  /*01d0*/  UISETP.GE.U32.AND UP0, UPT, UR5, UR6, UPT ;  /* 0x000000060500728c */ /* 0x000fca000bf06070 */
[----:B------:R-:W-:-:S04]  /*01e0*/  UMOV UR4, UR5 ;  /* 0x0000000500047c82 */ /* 0x000fc80008000000 */
[----:B------:R-:W-:Y:S05]  /*01f0*/  BRA.U !UP0, `(.L_x_78) ;  /* 0xfffffffd08bc7547 */ /* 0x000fea000b83ffff */
.L_x_75:
[----:B------:R-:W-:-:S13]  /*0200*/  ISETP.NE.AND P0, PT, R0, RZ, PT ;  /* 0x000000ff0000720c */ /* 0x000fda0003f05270 */
[----:B0-----:R-:W-:Y:S05]  /*0210*/  @P0 EXIT ;  /* 0x000000000000094d */ /* 0x001fea0003800000 */
[----:B------:R-:W2:Y:S01]  /*0220*/  LDG.E R3, desc[UR8][R2.64] ;  /* 0x0000000802037981 */ /* 0x000ea2000c1e1900 */
[----:B------:R-:W0:Y:S02]  /*0230*/  LDC.64 R4, c[0x0][0x388] ;  /* 0x0000e200ff047b82 */ /* 0x000e240000000a00 */
[----:B0-----:R-:W-:-:S05]  /*0240*/  IMAD.WIDE.U32 R4, R11, 0x4, R4 ;  /* 0x000000040b047825 */ /* 0x001fca00078e0004 */
[----:B--2---:R-:W-:Y:S01]  /*0250*/  STG.E desc[UR8][R4.64], R3 ;  /* 0x0000000304007986 */ /* 0x004fe2000c101908 */
[----:B------:R-:W-:Y:S05]  /*0260*/  EXIT ;  /* 0x000000000000794d */ /* 0x000fea0003800000 */
.L_x_79:
        /* <DEDUP_REMOVED lines=9> */
.L_x_96:


//--------------------- .text._Z16reduceNeighboredPiS_j --------------------------
	.section	.text._Z16reduceNeighboredPiS_j,"ax",@progbits
	.align	128
        .global         _Z16reduceNeighboredPiS_j
        .type           _Z16reduceNeighboredPiS_j,@function
        .size           _Z16reduceNeighboredPiS_j,(.L_x_97 - _Z16reduceNeighboredPiS_j)
        .other          _Z16reduceNeighboredPiS_j,@"STO_CUDA_ENTRY STV_DEFAULT"
_Z16reduceNeighboredPiS_j:
.text._Z16reduceNeighboredPiS_j:
[----:B------:R-:W-:Y:S01]  /*0000*/  LDC R1, c[0x0][0x37c] ;  /* 0x0000df00ff017b82 */ /* 0x000fe20000000800 */
[----:B------:R-:W0:Y:S01]  /*0010*/  S2R R13, SR_CTAID.X ;  /* 0x00000000000d7919 */ /* 0x000e220000002500 */
[----:B------:R-:W0:Y:S06]  /*0020*/  LDCU UR4, c[0x0][0x360] ;  /* 0x00006c00ff0477ac */ /* 0x000e2c0008000800 */
[----:B------:R-:W1:Y:S01]  /*0030*/  LDC.64 R2, c[0x0][0x380] ;  /* 0x0000e000ff027b82 */ /* 0x000e620000000a00 */
[----:B------:R-:W2:Y:S01]  /*0040*/  S2R R11, SR_TID.X ;  /* 0x00000000000b7919 */ /* 0x000ea20000002100 */
[----:B------:R-:W3:Y:S01]  /*0050*/  LDCU UR5, c[0x0][0x390] ;  /* 0x00007200ff0577ac */ /* 0x000ee20008000800 */
[----:B0-----:R-:W-:-:S05]  /*0060*/  IMAD R5, R13, UR4, RZ ;  /* 0x000000040d057c24 */ /* 0x001fca000f8e02ff */
[----:B--2---:R-:W-:-:S04]  /*0070*/  IADD3 R0, PT, PT, R5, R11, RZ ;  /* 0x0000000b05007210 */ /* 0x004fc80007ffe0ff */
[----:B---3--:R-:W-:-:S13]  /*0080*/  ISETP.GE.U32.AND P0, PT, R0, UR5, PT ;  /* 0x0000000500007c0c */ /* 0x008fda000bf06070 */
[----:B-1----:R-:W-:Y:S05]  /*0090*/  @P0 EXIT ;  /* 0x000000000000094d */ /* 0x002fea0003800000 */
[----:B------:R-:W-:Y:S01]  /*00a0*/  UISETP.GE.U32.AND UP0, UPT, UR4, 0x2, UPT ;  /* 0x000000020400788c */ /* 0x000fe2000bf06070 */
[----:B------:R-:W-:Y:S01]  /*00b0*/  IMAD.WIDE.U32 R2, R5, 0x4, R2 ;  /* 0x0000000405027825 */ /* 0x000fe200078e0002 */
[----:B------:R-:W0:Y:S07]  /*00c0*/  LDCU.64 UR6, c[0x0][0x358] ;  /* 0x00006b00ff0677ac */ /* 0x000e2e0008000a00 */
[----:B------:R-:W-:Y:S05]  /*00d0*/  BRA.U !UP0, `(.L_x_80) ;  /* 0x0000000108447547 */ /* 0x000fea000b800000 */
[----:B------:R-:W-:Y:S02]  /*00e0*/  HFMA2 R7, -RZ, RZ, 0, 5.9604644775390625e-08 ;  /* 0x00000001ff077431 */ /* 0x000fe400000001ff */
[----:B------:R-:W-:-:S07]  /*00f0*/  IMAD.WIDE.U32 R4, R11, 0x4, R2 ;  /* 0x000000040b047825 */ /* 0x000fce00078e0002 */
.L_x_83:
[----:B------:R-:W-:Y:S01]  /*0100*/  SHF.L.U32 R8, R7, 0x1, RZ ;  /* 0x0000000107087819 */ /* 0x000fe200000006ff */
[----:B------:R-:W-:Y:S04]  /*0110*/  BSSY.RECONVERGENT B0, `(.L_x_81) ;  /* 0x0000009000007945 */ /* 0x000fe80003800200 */
[----:B------:R-:W-:-:S05]  /*0120*/  VIADD R0, R8, 0xffffffff ;  /* 0xffffffff08007836 */ /* 0x000fca0000000000 */
[----:B------:R-:W-:-:S13]  /*0130*/  LOP3.LUT P0, RZ, R0, R11, RZ, 0xc0, !PT ;  /* 0x0000000b00ff7212 */ /* 0x000fda000780c0ff */
[----:B-1----:R-:W-:Y:S05]  /*0140*/  @P0 BRA `(.L_x_82) ;  /* 0x0000000000140947 */ /* 0x002fea0003800000 */
[----:B------:R-:W-:Y:S01]  /*0150*/  IMAD.WIDE R6, R7, 0x4, R4 ;  /* 0x0000000407067825 */ /* 0x000fe200078e0204 */
[----:B0-----:R-:W2:Y:S05]  /*0160*/  LDG.E R9, desc[UR6][R4.64] ;  /* 0x0000000604097981 */ /* 0x001eaa000c1e1900 */
[----:B------:R-:W2:Y:S02]  /*0170*/  LDG.E R6, desc[UR6][R6.64] ;  /* 0x0000000606067981 */ /* 0x000ea4000c1e1900 */
[----:B--2---:R-:W-:-:S05]  /*0180*/  IADD3 R9, PT, PT, R6, R9, RZ ;  /* 0x0000000906097210 */ /* 0x004fca0007ffe0ff */
[----:B------:R1:W-:Y:S02]  /*0190*/  STG.E desc[UR6][R4.64], R9 ;  /* 0x0000000904007986 */ /* 0x0003e4000c101906 */
.L_x_82:
[----:B0-----:R-:W-:Y:S05]  /*01a0*/  BSYNC.RECONVERGENT B0 ;  /* 0x0000000000007941 */ /* 0x001fea0003800200 */
.L_x_81:
[----:B------:R-:W-:Y:S01]  /*01b0*/  BAR.SYNC.DEFER_BLOCKING 0x0 ;  /* 0x0000000000007b1d */ /* 0x000fe20000010000 */
[----:B------:R-:W-:Y:S01]  /*01c0*/  ISETP.GE.U32.AND P0, PT, R8, UR4, PT ;  /* 0x0000000408007c0c */ /* 0x000fe2000bf06070 */
[----:B------:R-:W-:-:S12]  /*01d0*/  IMAD.MOV.U32 R7, RZ, RZ, R8 ;  /* 0x000000ffff077224 */ /* 0x000fd800078e0008 */
[----:B------:R-:W-:Y:S05]  /*01e0*/  @!P0 BRA `(.L_x_83) ;  /* 0xfffffffc00c48947 */ /* 0x000fea000383ffff */
.L_x_80:
[----:B------:R-:W-:-:S13]  /*01f0*/  ISETP.NE.AND P0, PT, R11, RZ, PT ;  /* 0x000000ff0b00720c */ /* 0x000fda0003f05270 */
[----:B0-----:R-:W-:Y:S05]  /*0200*/  @P0 EXIT ;  /* 0x000000000000094d */ /* 0x001fea0003800000 */
[----:B------:R-:W2:Y:S01]  /*0210*/  LDG.E R3, desc[UR6][R2.64] ;  /* 0x0000000602037981 */ /* 0x000ea2000c1e1900 */
[----:B-1----:R-:W0:Y:S02]  /*0220*/  LDC.64 R4, c[0x0][0x388] ;  /* 0x0000e200ff047b82 */ /* 0x002e240000000a00 */
[----:B0-----:R-:W-:-:S05]  /*0230*/  IMAD.WIDE.U32 R4, R13, 0x4, R4 ;  /* 0x000000040d047825 */ /* 0x001fca00078e0004 */
[----:B--2---:R-:W-:Y:S01]  /*0240*/  STG.E desc[UR6][R4.64], R3 ;  /* 0x0000000304007986 */ /* 0x004fe2000c101906 */
[----:B------:R-:W-:Y:S05]  /*0250*/  EXIT ;  /* 0x000000000000794d */ /* 0x000fea0003800000 */
.L_x_84:
        /* <DEDUP_REMOVED lines=10> */
.L_x_97:


//--------------------- .nv.shared.reserved.0     --------------------------
	.section	.nv.shared.reserved.0,"aw",@nobits
	.weak		__nv_reservedSMEM_offset_0_alias
	.size		__nv_reservedSMEM_offset_0_alias, 0, 64
	.other		__nv_reservedSMEM_offset_0_alias,@"STO_CUDA_RESERVED_SHARED STV_DEFAULT"
__nv_reservedSMEM_offset_0_alias:
	.zero		0
	.zero		64


//--------------------- .nv.constant0._Z20reduceCompleteUnrollILj64EEvPiS0_j --------------------------
	.section	.nv.constant0._Z20reduceCompleteUnrollILj64EEvPiS0_j,"a",@progbits
	.sectionflags	@""
	.align	4
.nv.constant0._Z20reduceCompleteUnrollILj64EEvPiS0_j:
	.zero		916


//--------------------- .nv.constant0._Z20reduceCompleteUnrollILj128EEvPiS0_j --------------------------
	.section	.nv.constant0._Z20reduceCompleteUnrollILj128EEvPiS0_j,"a",@progbits
	.sectionflags	@""
	.align	4
.nv.constant0._Z20reduceCompleteUnrollILj128EEvPiS0_j:
	.zero		916


//--------------------- .nv.constant0._Z20reduceCompleteUnrollILj256EEvPiS0_j --------------------------
	.section	.nv.constant0._Z20reduceCompleteUnrollILj256EEvPiS0_j,"a",@progbits
	.sectionflags	@""
	.align	4
.nv.constant0._Z20reduceCompleteUnrollILj256EEvPiS0_j:
	.zero		916


//--------------------- .nv.constant0._Z20reduceCompleteUnrollILj512EEvPiS0_j --------------------------
	.section	.nv.constant0._Z20reduceCompleteUnrollILj512EEvPiS0_j,"a",@progbits
	.sectionflags	@""
	.align	4
.nv.constant0._Z20reduceCompleteUnrollILj512EEvPiS0_j:
	.zero		916


//--------------------- .nv.constant0._Z20reduceCompleteUnrollILj1024EEvPiS0_j --------------------------
	.section	.nv.constant0._Z20reduceCompleteUnrollILj1024EEvPiS0_j,"a",@progbits
	.sectionflags	@""
	.align	4
.nv.constant0._Z20reduceCompleteUnrollILj1024EEvPiS0_j:
	.zero		916


//--------------------- .nv.constant0._Z26reduceCompleteUnrollWarps8PiS_j --------------------------
	.section	.nv.constant0._Z26reduceCompleteUnrollWarps8PiS_j,"a",@progbits
	.sectionflags	@""
	.align	4
.nv.constant0._Z26reduceCompleteUnrollWarps8PiS_j:
	.zero		916


//--------------------- .nv.constant0._Z21reduceUnrollingWarps8PiS_j --------------------------
	.section	.nv.constant0._Z21reduceUnrollingWarps8PiS_j,"a",@progbits
	.sectionflags	@""
	.align	4
.nv.constant0._Z21reduceUnrollingWarps8PiS_j:
	.zero		916


//--------------------- .nv.constant0._Z16reduceUnrolling8PiS_j --------------------------
	.section	.nv.constant0._Z16reduceUnrolling8PiS_j,"a",@progbits
	.sectionflags	@""
	.align	4
.nv.constant0._Z16reduceUnrolling8PiS_j:
	.zero		916


//--------------------- .nv.constant0._Z16reduceUnrolling4PiS_j --------------------------
	.section	.nv.constant0._Z16reduceUnrolling4PiS_j,"a",@progbits
	.sectionflags	@""
	.align	4
.nv.constant0._Z16reduceUnrolling4PiS_j:
	.zero		916


//--------------------- .nv.constant0._Z16reduceUnrolling2PiS_j --------------------------
	.section	.nv.constant0._Z16reduceUnrolling2PiS_j,"a",@progbits
	.sectionflags	@""
	.align	4
.nv.constant0._Z16reduceUnrolling2PiS_j:
	.zero		916


//--------------------- .nv.constant0._Z17reduceInterleavedPiS_j --------------------------
	.section	.nv.constant0._Z17reduceInterleavedPiS_j,"a",@progbits
	.sectionflags	@""
	.align	4
.nv.constant0._Z17reduceInterleavedPiS_j:
	.zero		916


//--------------------- .nv.constant0._Z20reduceNeighboredLessPiS_j --------------------------
	.section	.nv.constant0._Z20reduceNeighboredLessPiS_j,"a",@progbits
	.sectionflags	@""
	.align	4
.nv.constant0._Z20reduceNeighboredLessPiS_j:
	.zero		916


//--------------------- .nv.constant0._Z16reduceNeighboredPiS_j --------------------------
	.section	.nv.constant0._Z16reduceNeighboredPiS_j,"a",@progbits
	.sectionflags	@""
	.align	4
.nv.constant0._Z16reduceNeighboredPiS_j:
	.zero		916


//--------------------- SYMBOLS --------------------------

	.type		.nv.reservedSmem.offset0,@object
	.size		.nv.reservedSmem.offset0,0x4
